//
// Generated by NVIDIA NVVM Compiler
//
// Compiler Build ID: CL-36424714
// Cuda compilation tools, release 13.0, V13.0.88
// Based on NVVM 20.0.0
//

.version 9.0
.target sm_100
.address_size 64

	// .globl	_Z15redMaxDblOptKeriPdS_
.shared .align 8 .b8 _ZZ15redMaxDblOptDeviPdS_E3tmp[1024];

.visible .entry _Z15redMaxDblOptKeriPdS_(
	.param .u32 _Z15redMaxDblOptKeriPdS__param_0,
	.param .u64 .ptr .align 1 _Z15redMaxDblOptKeriPdS__param_1,
	.param .u64 .ptr .align 1 _Z15redMaxDblOptKeriPdS__param_2
)
{
	.reg .pred 	%p<9>;
	.reg .b32 	%r<14>;
	.reg .b64 	%rd<13>;
	.reg .b64 	%fd<7>;

	ld.param.u32 	%r7, [_Z15redMaxDblOptKeriPdS__param_0];
	ld.param.u64 	%rd6, [_Z15redMaxDblOptKeriPdS__param_1];
	ld.param.u64 	%rd7, [_Z15redMaxDblOptKeriPdS__param_2];
	cvta.to.global.u64 	%rd1, %rd7;
	mov.u32 	%r8, %ctaid.x;
	mov.u32 	%r13, %ntid.x;
	mov.u32 	%r2, %tid.x;
	mad.lo.s32 	%r3, %r8, %r13, %r2;
	setp.ge.s32 	%p1, %r3, %r7;
	shl.b32 	%r9, %r2, 3;
	mov.u32 	%r10, _ZZ15redMaxDblOptDeviPdS_E3tmp;
	add.s32 	%r4, %r10, %r9;
	@%p1 bra 	$L__BB0_2;
	cvta.to.global.u64 	%rd9, %rd6;
	mul.wide.s32 	%rd10, %r3, 8;
	add.s64 	%rd11, %rd9, %rd10;
	ld.global.f64 	%fd2, [%rd11];
	st.shared.f64 	[%r4], %fd2;
	bra.uni 	$L__BB0_3;
$L__BB0_2:
	mov.b64 	%rd8, 0;
	st.shared.u64 	[%r4], %rd8;
$L__BB0_3:
	bar.sync 	0;
	setp.lt.u32 	%p2, %r13, 2;
	@%p2 bra 	$L__BB0_7;
$L__BB0_4:
	shr.u32 	%r6, %r13, 1;
	setp.ge.u32 	%p3, %r2, %r6;
	@%p3 bra 	$L__BB0_6;
	ld.shared.f64 	%fd3, [%r4];
	shl.b32 	%r11, %r6, 3;
	add.s32 	%r12, %r4, %r11;
	ld.shared.f64 	%fd4, [%r12];
	setp.gt.f64 	%p4, %fd3, %fd4;
	selp.f64 	%fd5, %fd3, %fd4, %p4;
	st.shared.f64 	[%r4], %fd5;
$L__BB0_6:
	bar.sync 	0;
	setp.gt.u32 	%p5, %r13, 3;
	mov.u32 	%r13, %r6;
	@%p5 bra 	$L__BB0_4;
$L__BB0_7:
	setp.ne.s32 	%p6, %r2, 0;
	@%p6 bra 	$L__BB0_11;
	ld.shared.f64 	%fd1, [_ZZ15redMaxDblOptDeviPdS_E3tmp];
	ld.global.u64 	%rd12, [%rd1];
	mov.b64 	%rd3, %fd1;
$L__BB0_9:
	mov.b64 	%fd6, %rd12;
	setp.leu.f64 	%p7, %fd1, %fd6;
	@%p7 bra 	$L__BB0_11;
	atom.relaxed.global.cas.b64 	%rd5, [%rd1], %rd12, %rd3;
	setp.ne.s64 	%p8, %rd5, %rd12;
	mov.u64 	%rd12, %rd5;
	@%p8 bra 	$L__BB0_9;
$L__BB0_11:
	ret;

}
	// .globl	_Z14integre_kerneliPdS_S_S_S_S_
.visible .entry _Z14integre_kerneliPdS_S_S_S_S_(
	.param .u32 _Z14integre_kerneliPdS_S_S_S_S__param_0,
	.param .u64 .ptr .align 1 _Z14integre_kerneliPdS_S_S_S_S__param_1,
	.param .u64 .ptr .align 1 _Z14integre_kerneliPdS_S_S_S_S__param_2,
	.param .u64 .ptr .align 1 _Z14integre_kerneliPdS_S_S_S_S__param_3,
	.param .u64 .ptr .align 1 _Z14integre_kerneliPdS_S_S_S_S__param_4,
	.param .u64 .ptr .align 1 _Z14integre_kerneliPdS_S_S_S_S__param_5,
	.param .u64 .ptr .align 1 _Z14integre_kerneliPdS_S_S_S_S__param_6
)
{
	.reg .pred 	%p<5>;
	.reg .b32 	%r<10>;
	.reg .b64 	%rd<24>;
	.reg .b64 	%fd<23>;

	ld.param.u32 	%r3, [_Z14integre_kerneliPdS_S_S_S_S__param_0];
	ld.param.u64 	%rd5, [_Z14integre_kerneliPdS_S_S_S_S__param_1];
	ld.param.u64 	%rd6, [_Z14integre_kerneliPdS_S_S_S_S__param_2];
	ld.param.u64 	%rd7, [_Z14integre_kerneliPdS_S_S_S_S__param_3];
	ld.param.u64 	%rd8, [_Z14integre_kerneliPdS_S_S_S_S__param_4];
	ld.param.u64 	%rd3, [_Z14integre_kerneliPdS_S_S_S_S__param_5];
	ld.param.u64 	%rd4, [_Z14integre_kerneliPdS_S_S_S_S__param_6];
	cvta.to.global.u64 	%rd1, %rd8;
	cvta.to.global.u64 	%rd2, %rd7;
	cvta.to.global.u64 	%rd9, %rd6;
	cvta.to.global.u64 	%rd10, %rd5;
	mov.u32 	%r4, %ctaid.x;
	mov.u32 	%r5, %ntid.x;
	mov.u32 	%r6, %tid.x;
	mad.lo.s32 	%r7, %r4, %r5, %r6;
	ld.global.f64 	%fd2, [%rd10];
	mul.f64 	%fd3, %fd2, 0d3FE8000000000000;
	ld.global.f64 	%fd4, [%rd9];
	div.rn.f64 	%fd5, %fd3, %fd4;
	div.rn.f64 	%fd1, %fd5, %fd2;
	setp.lt.s32 	%p1, %r7, 1;
	add.s32 	%r8, %r3, -2;
	setp.gt.s32 	%p2, %r7, %r8;
	or.pred  	%p3, %p1, %p2;
	@%p3 bra 	$L__BB1_2;
	cvta.to.global.u64 	%rd14, %rd3;
	cvta.to.global.u64 	%rd15, %rd4;
	mul.wide.u32 	%rd16, %r7, 8;
	add.s64 	%rd17, %rd2, %rd16;
	ld.global.f64 	%fd11, [%rd17];
	add.s64 	%rd18, %rd14, %rd16;
	ld.global.f64 	%fd12, [%rd18];
	add.s32 	%r9, %r7, -1;
	mul.wide.u32 	%rd19, %r9, 8;
	add.s64 	%rd20, %rd14, %rd19;
	ld.global.f64 	%fd13, [%rd20];
	sub.f64 	%fd14, %fd12, %fd13;
	mul.f64 	%fd15, %fd1, %fd14;
	sub.f64 	%fd16, %fd11, %fd15;
	st.global.f64 	[%rd17], %fd16;
	add.s64 	%rd21, %rd1, %rd16;
	ld.global.f64 	%fd17, [%rd21];
	add.s64 	%rd22, %rd15, %rd16;
	ld.global.f64 	%fd18, [%rd22];
	add.s64 	%rd23, %rd15, %rd19;
	ld.global.f64 	%fd19, [%rd23];
	sub.f64 	%fd20, %fd18, %fd19;
	mul.f64 	%fd21, %fd1, %fd20;
	sub.f64 	%fd22, %fd17, %fd21;
	st.global.f64 	[%rd21], %fd22;
	bra.uni 	$L__BB1_5;
$L__BB1_2:
	setp.ne.s32 	%p4, %r7, 0;
	@%p4 bra 	$L__BB1_4;
	ld.global.f64 	%fd9, [%rd2+8];
	st.global.f64 	[%rd2], %fd9;
	ld.global.f64 	%fd10, [%rd1+8];
	st.global.f64 	[%rd1], %fd10;
	bra.uni 	$L__BB1_5;
$L__BB1_4:
	mul.wide.s32 	%rd11, %r3, 8;
	add.s64 	%rd12, %rd2, %rd11;
	ld.global.f64 	%fd6, [%rd12+-16];
	st.global.f64 	[%rd12+-8], %fd6;
	add.s64 	%rd13, %rd1, %rd11;
	ld.global.f64 	%fd7, [%rd13+-16];
	neg.f64 	%fd8, %fd7;
	st.global.f64 	[%rd13+-8], %fd8;
$L__BB1_5:
	ret;

}
	// .globl	_Z11Flux_kerneliPdS_S_S_S_S_
.visible .entry _Z11Flux_kerneliPdS_S_S_S_S_(
	.param .u32 _Z11Flux_kerneliPdS_S_S_S_S__param_0,
	.param .u64 .ptr .align 1 _Z11Flux_kerneliPdS_S_S_S_S__param_1,
	.param .u64 .ptr .align 1 _Z11Flux_kerneliPdS_S_S_S_S__param_2,
	.param .u64 .ptr .align 1 _Z11Flux_kerneliPdS_S_S_S_S__param_3,
	.param .u64 .ptr .align 1 _Z11Flux_kerneliPdS_S_S_S_S__param_4,
	.param .u64 .ptr .align 1 _Z11Flux_kerneliPdS_S_S_S_S__param_5,
	.param .u64 .ptr .align 1 _Z11Flux_kerneliPdS_S_S_S_S__param_6
)
{
	.reg .pred 	%p<12>;
	.reg .b32 	%r<15>;
	.reg .b64 	%rd<35>;
	.reg .b64 	%fd<68>;

	ld.param.u32 	%r7, [_Z11Flux_kerneliPdS_S_S_S_S__param_0];
	ld.param.u64 	%rd13, [_Z11Flux_kerneliPdS_S_S_S_S__param_6];
	cvta.to.global.u64 	%rd1, %rd13;
	mov.u32 	%r8, %ctaid.x;
	mov.u32 	%r14, %ntid.x;
	mov.u32 	%r2, %tid.x;
	mad.lo.s32 	%r3, %r8, %r14, %r2;
	add.s32 	%r9, %r7, -2;
	setp.gt.s32 	%p1, %r3, %r9;
	@%p1 bra 	$L__BB2_7;
	ld.param.u64 	%rd31, [_Z11Flux_kerneliPdS_S_S_S_S__param_4];
	ld.param.u64 	%rd30, [_Z11Flux_kerneliPdS_S_S_S_S__param_3];
	ld.param.u64 	%rd29, [_Z11Flux_kerneliPdS_S_S_S_S__param_2];
	ld.param.u64 	%rd28, [_Z11Flux_kerneliPdS_S_S_S_S__param_1];
	cvta.to.global.u64 	%rd14, %rd28;
	cvta.to.global.u64 	%rd15, %rd29;
	cvta.to.global.u64 	%rd16, %rd30;
	cvta.to.global.u64 	%rd17, %rd31;
	mul.wide.s32 	%rd18, %r3, 8;
	add.s64 	%rd19, %rd14, %rd18;
	ld.global.f64 	%fd1, [%rd19];
	ld.global.f64 	%fd2, [%rd19+8];
	add.s64 	%rd20, %rd15, %rd18;
	ld.global.f64 	%fd12, [%rd20];
	div.rn.f64 	%fd3, %fd12, %fd1;
	ld.global.f64 	%fd13, [%rd20+8];
	div.rn.f64 	%fd4, %fd13, %fd2;
	add.s64 	%rd2, %rd16, %rd18;
	add.s64 	%rd3, %rd17, %rd18;
	mul.f64 	%fd14, %fd1, 0d40239EB851EB851F;
	sqrt.rn.f64 	%fd15, %fd14;
	mul.f64 	%fd16, %fd2, 0d40239EB851EB851F;
	sqrt.rn.f64 	%fd17, %fd16;
	sub.f64 	%fd18, %fd3, %fd15;
	sub.f64 	%fd19, %fd4, %fd17;
	min.f64 	%fd5, %fd18, %fd19;
	add.f64 	%fd20, %fd15, %fd3;
	add.f64 	%fd21, %fd17, %fd4;
	max.f64 	%fd6, %fd20, %fd21;
	setp.ltu.f64 	%p2, %fd5, 0d0000000000000000;
	@%p2 bra 	$L__BB2_3;
	mul.f64 	%fd22, %fd1, %fd3;
	st.global.f64 	[%rd2], %fd22;
	mul.f64 	%fd23, %fd3, %fd22;
	mul.f64 	%fd24, %fd1, 0d40139EB851EB851F;
	fma.rn.f64 	%fd25, %fd1, %fd24, %fd23;
	st.global.f64 	[%rd3], %fd25;
	abs.f64 	%fd67, %fd6;
	bra.uni 	$L__BB2_6;
$L__BB2_3:
	setp.gtu.f64 	%p3, %fd6, 0d0000000000000000;
	@%p3 bra 	$L__BB2_5;
	mul.f64 	%fd26, %fd2, %fd4;
	st.global.f64 	[%rd2], %fd26;
	mul.f64 	%fd27, %fd4, %fd26;
	mul.f64 	%fd28, %fd2, 0d40139EB851EB851F;
	fma.rn.f64 	%fd29, %fd2, %fd28, %fd27;
	st.global.f64 	[%rd3], %fd29;
	abs.f64 	%fd67, %fd5;
	bra.uni 	$L__BB2_6;
$L__BB2_5:
	mul.f64 	%fd30, %fd1, %fd6;
	mul.f64 	%fd31, %fd3, %fd30;
	mul.f64 	%fd32, %fd2, %fd5;
	mul.f64 	%fd33, %fd4, %fd32;
	sub.f64 	%fd34, %fd31, %fd33;
	sub.f64 	%fd35, %fd6, %fd5;
	div.rn.f64 	%fd36, %fd34, %fd35;
	mul.f64 	%fd37, %fd5, %fd6;
	sub.f64 	%fd38, %fd2, %fd1;
	mul.f64 	%fd39, %fd38, %fd37;
	div.rn.f64 	%fd40, %fd39, %fd35;
	add.f64 	%fd41, %fd40, %fd36;
	st.global.f64 	[%rd2], %fd41;
	mul.f64 	%fd42, %fd1, %fd3;
	mul.f64 	%fd43, %fd3, %fd42;
	mul.f64 	%fd44, %fd1, 0d40139EB851EB851F;
	fma.rn.f64 	%fd45, %fd1, %fd44, %fd43;
	mul.f64 	%fd46, %fd6, %fd45;
	mul.f64 	%fd47, %fd2, %fd4;
	mul.f64 	%fd48, %fd4, %fd47;
	mul.f64 	%fd49, %fd2, 0d40139EB851EB851F;
	fma.rn.f64 	%fd50, %fd2, %fd49, %fd48;
	mul.f64 	%fd51, %fd5, %fd50;
	sub.f64 	%fd52, %fd46, %fd51;
	div.rn.f64 	%fd53, %fd52, %fd35;
	sub.f64 	%fd54, %fd47, %fd42;
	mul.f64 	%fd55, %fd54, %fd37;
	div.rn.f64 	%fd56, %fd55, %fd35;
	add.f64 	%fd57, %fd56, %fd53;
	st.global.f64 	[%rd3], %fd57;
	abs.f64 	%fd58, %fd5;
	abs.f64 	%fd59, %fd6;
	max.f64 	%fd67, %fd58, %fd59;
$L__BB2_6:
	ld.param.u64 	%rd32, [_Z11Flux_kerneliPdS_S_S_S_S__param_5];
	cvta.to.global.u64 	%rd21, %rd32;
	mul.wide.s32 	%rd22, %r3, 8;
	add.s64 	%rd23, %rd21, %rd22;
	ld.global.f64 	%fd60, [%rd23];
	max.f64 	%fd61, %fd60, %fd67;
	st.global.f64 	[%rd23], %fd61;
$L__BB2_7:
	setp.ge.s32 	%p4, %r3, %r7;
	shl.b32 	%r10, %r2, 3;
	mov.u32 	%r11, _ZZ15redMaxDblOptDeviPdS_E3tmp;
	add.s32 	%r4, %r11, %r10;
	@%p4 bra 	$L__BB2_9;
	ld.param.u64 	%rd33, [_Z11Flux_kerneliPdS_S_S_S_S__param_5];
	cvta.to.global.u64 	%rd25, %rd33;
	mul.wide.s32 	%rd26, %r3, 8;
	add.s64 	%rd27, %rd25, %rd26;
	ld.global.f64 	%fd62, [%rd27];
	st.shared.f64 	[%r4], %fd62;
	bra.uni 	$L__BB2_10;
$L__BB2_9:
	mov.b64 	%rd24, 0;
	st.shared.u64 	[%r4], %rd24;
$L__BB2_10:
	bar.sync 	0;
	setp.lt.u32 	%p5, %r14, 2;
	@%p5 bra 	$L__BB2_14;
$L__BB2_11:
	shr.u32 	%r6, %r14, 1;
	setp.ge.u32 	%p6, %r2, %r6;
	@%p6 bra 	$L__BB2_13;
	ld.shared.f64 	%fd63, [%r4];
	shl.b32 	%r12, %r6, 3;
	add.s32 	%r13, %r4, %r12;
	ld.shared.f64 	%fd64, [%r13];
	setp.gt.f64 	%p7, %fd63, %fd64;
	selp.f64 	%fd65, %fd63, %fd64, %p7;
	st.shared.f64 	[%r4], %fd65;
$L__BB2_13:
	bar.sync 	0;
	setp.gt.u32 	%p8, %r14, 3;
	mov.u32 	%r14, %r6;
	@%p8 bra 	$L__BB2_11;
$L__BB2_14:
	setp.ne.s32 	%p9, %r2, 0;
	@%p9 bra 	$L__BB2_18;
	ld.shared.f64 	%fd11, [_ZZ15redMaxDblOptDeviPdS_E3tmp];
	ld.global.u64 	%rd34, [%rd1];
	mov.b64 	%rd5, %fd11;
$L__BB2_16:
	mov.b64 	%fd66, %rd34;
	setp.leu.f64 	%p10, %fd11, %fd66;
	@%p10 bra 	$L__BB2_18;
	atom.relaxed.global.cas.b64 	%rd7, [%rd1], %rd34, %rd5;
	setp.ne.s64 	%p11, %rd7, %rd34;
	mov.u64 	%rd34, %rd7;
	@%p11 bra 	$L__BB2_16;
$L__BB2_18:
	ret;

}


// ===== COMPILED SASS (sm_100) =====

	.target	sm_100

	.elftype	@"ET_EXEC"


//--------------------- .note.nv.tkinfo           --------------------------
	.section	.note.nv.tkinfo,"",@"SHT_NOTE"
	.sectionflags	@"SHF_NOTE_NV_TKINFO"
	.tkinfo
        /*0018*/ 	.word	0x00000002
        /*0030*/ 	.string	""
        /*0030*/ 	.string	"ptxas"
        /*0030*/ 	.string	"Cuda compilation tools, release 13.0, V13.0.88"
        /*0030*/ 	.string	"Build cuda_13.0.r13.0/compiler.36424714_0"
        /*0030*/ 	.string	"-arch sm_100 -m 64 "



//--------------------- .note.nv.cuinfo           --------------------------
	.section	.note.nv.cuinfo,"",@"SHT_NOTE"
	.sectionflags	@"SHF_NOTE_NV_CUINFO"
        /*0018*/ 	.short	0x0002
        /*001a*/ 	.short	0x0064
        /*001c*/ 	.short	0x0082
	.zero		2


//--------------------- .nv.info                  --------------------------
	.section	.nv.info,"",@"SHT_CUDA_INFO"
	.align	4


	//----- nvinfo : EIATTR_REGCOUNT
	.align		4
        /*0000*/ 	.byte	0x04, 0x2f
        /*0002*/ 	.short	(.L_1 - .L_0)
	.align		4
.L_0:
        /*0004*/ 	.word	index@(_Z15redMaxDblOptKeriPdS_)
        /*0008*/ 	.word	0x0000000c


	//----- nvinfo : EIATTR_FRAME_SIZE
	.align		4
.L_1:
        /*000c*/ 	.byte	0x04, 0x11
        /*000e*/ 	.short	(.L_3 - .L_2)
	.align		4
.L_2:
        /*0010*/ 	.word	index@(_Z15redMaxDblOptKeriPdS_)
        /*0014*/ 	.word	0x00000000


	//----- nvinfo : EIATTR_REGCOUNT
	.align		4
.L_3:
        /*0018*/ 	.byte	0x04, 0x2f
        /*001a*/ 	.short	(.L_5 - .L_4)
	.align		4
.L_4:
        /*001c*/ 	.word	index@(_Z14integre_kerneliPdS_S_S_S_S_)
        /*0020*/ 	.word	0x0000001b


	//----- nvinfo : EIATTR_FRAME_SIZE
	.align		4
.L_5:
        /*0024*/ 	.byte	0x04, 0x11
        /*0026*/ 	.short	(.L_7 - .L_6)
	.align		4
.L_6:
        /*0028*/ 	.word	index@($__internal_2_$__cuda_sm20_div_rn_f64_full)
        /*002c*/ 	.word	0x00000000


	//----- nvinfo : EIATTR_FRAME_SIZE
	.align		4
.L_7:
        /*0030*/ 	.byte	0x04, 0x11
        /*0032*/ 	.short	(.L_9 - .L_8)
	.align		4
.L_8:
        /*0034*/ 	.word	index@(_Z14integre_kerneliPdS_S_S_S_S_)
        /*0038*/ 	.word	0x00000000


	//----- nvinfo : EIATTR_REGCOUNT
	.align		4
.L_9:
        /*003c*/ 	.byte	0x04, 0x2f
        /*003e*/ 	.short	(.L_11 - .L_10)
	.align		4
.L_10:
        /*0040*/ 	.word	index@(_Z11Flux_kerneliPdS_S_S_S_S_)
        /*0044*/ 	.word	0x00000032


	//----- nvinfo : EIATTR_FRAME_SIZE
	.align		4
.L_11:
        /*0048*/ 	.byte	0x04, 0x11
        /*004a*/ 	.short	(.L_13 - .L_12)
	.align		4
.L_12:
        /*004c*/ 	.word	index@($__internal_1_$__cuda_sm20_dsqrt_rn_f64_mediumpath_v1)
        /*0050*/ 	.word	0x00000000


	//----- nvinfo : EIATTR_FRAME_SIZE
	.align		4
.L_13:
        /*0054*/ 	.byte	0x04, 0x11
        /*0056*/ 	.short	(.L_15 - .L_14)
	.align		4
.L_14:
        /*0058*/ 	.word	index@($__internal_0_$__cuda_sm20_div_rn_f64_full)
        /*005c*/ 	.word	0x00000000


	//----- nvinfo : EIATTR_FRAME_SIZE
	.align		4
.L_15:
        /*0060*/ 	.byte	0x04, 0x11
        /*0062*/ 	.short	(.L_17 - .L_16)
	.align		4
.L_16:
        /*0064*/ 	.word	index@(_Z11Flux_kerneliPdS_S_S_S_S_)
        /*0068*/ 	.word	0x00000000


	//----- nvinfo : EIATTR_MIN_STACK_SIZE
	.align		4
.L_17:
        /*006c*/ 	.byte	0x04, 0x12
        /*006e*/ 	.short	(.L_19 - .L_18)
	.align		4
.L_18:
        /*0070*/ 	.word	index@(_Z11Flux_kerneliPdS_S_S_S_S_)
        /*0074*/ 	.word	0x00000000


	//----- nvinfo : EIATTR_MIN_STACK_SIZE
	.align		4
.L_19:
        /*0078*/ 	.byte	0x04, 0x12
        /*007a*/ 	.short	(.L_21 - .L_20)
	.align		4
.L_20:
        /*007c*/ 	.word	index@(_Z14integre_kerneliPdS_S_S_S_S_)
        /*0080*/ 	.word	0x00000000


	//----- nvinfo : EIATTR_MIN_STACK_SIZE
	.align		4
.L_21:
        /*0084*/ 	.byte	0x04, 0x12
        /*0086*/ 	.short	(.L_23 - .L_22)
	.align		4
.L_22:
        /*0088*/ 	.word	index@(_Z15redMaxDblOptKeriPdS_)
        /*008c*/ 	.word	0x00000000
.L_23:


//--------------------- .nv.compat                --------------------------
	.section	.nv.compat,"",@"SHT_CUDA_COMPAT_INFO"
	.align	4
        /*0000*/ 	.byte	0x02, 0x09, 0x00, 0x00, 0x02, 0x02, 0x01, 0x00, 0x02, 0x05, 0x05, 0x00, 0x03, 0x07, 0x01, 0x01
        /*0010*/ 	.byte	0x02, 0x03, 0x00, 0x00, 0x02, 0x06, 0x01, 0x00, 0x04, 0x0b, 0x08, 0x00, 0x01, 0x00, 0x00, 0x00
        /*0020*/ 	.byte	0x00, 0x00, 0x00, 0x00


//--------------------- .nv.info._Z11Flux_kerneliPdS_S_S_S_S_ --------------------------
	.section	.nv.info._Z11Flux_kerneliPdS_S_S_S_S_,"",@"SHT_CUDA_INFO"
	.sectionflags	@""
	.align	4


	//----- nvinfo : EIATTR_CUDA_API_VERSION
	.align		4
        /*0000*/ 	.byte	0x04, 0x37
        /*0002*/ 	.short	(.L_25 - .L_24)
.L_24:
        /*0004*/ 	.word	0x00000082


	//----- nvinfo : EIATTR_KPARAM_INFO
	.align		4
.L_25:
        /*0008*/ 	.byte	0x04, 0x17
        /*000a*/ 	.short	(.L_27 - .L_26)
.L_26:
        /*000c*/ 	.word	0x00000000
        /*0010*/ 	.short	0x0006
        /*0012*/ 	.short	0x0030
        /*0014*/ 	.byte	0x00, 0xf5, 0x21, 0x00


	//----- nvinfo : EIATTR_KPARAM_INFO
	.align		4
.L_27:
        /*0018*/ 	.byte	0x04, 0x17
        /*001a*/ 	.short	(.L_29 - .L_28)
.L_28:
        /*001c*/ 	.word	0x00000000
        /*0020*/ 	.short	0x0005
        /*0022*/ 	.short	0x0028
        /*0024*/ 	.byte	0x00, 0xf5, 0x21, 0x00


	//----- nvinfo : EIATTR_KPARAM_INFO
	.align		4
.L_29:
        /*0028*/ 	.byte	0x04, 0x17
        /*002a*/ 	.short	(.L_31 - .L_30)
.L_30:
        /*002c*/ 	.word	0x00000000
        /*0030*/ 	.short	0x0004
        /*0032*/ 	.short	0x0020
        /*0034*/ 	.byte	0x00, 0xf5, 0x21, 0x00


	//----- nvinfo : EIATTR_KPARAM_INFO
	.align		4
.L_31:
        /*0038*/ 	.byte	0x04, 0x17
        /*003a*/ 	.short	(.L_33 - .L_32)
.L_32:
        /*003c*/ 	.word	0x00000000
        /*0040*/ 	.short	0x0003
        /*0042*/ 	.short	0x0018
        /*0044*/ 	.byte	0x00, 0xf5, 0x21, 0x00


	//----- nvinfo : EIATTR_KPARAM_INFO
	.align		4
.L_33:
        /*0048*/ 	.byte	0x04, 0x17
        /*004a*/ 	.short	(.L_35 - .L_34)
.L_34:
        /*004c*/ 	.word	0x00000000
        /*0050*/ 	.short	0x0002
        /*0052*/ 	.short	0x0010
        /*0054*/ 	.byte	0x00, 0xf5, 0x21, 0x00


	//----- nvinfo : EIATTR_KPARAM_INFO
	.align		4
.L_35:
        /*0058*/ 	.byte	0x04, 0x17
        /*005a*/ 	.short	(.L_37 - .L_36)
.L_36:
        /*005c*/ 	.word	0x00000000
        /*0060*/ 	.short	0x0001
        /*0062*/ 	.short	0x0008
        /*0064*/ 	.byte	0x00, 0xf5, 0x21, 0x00


	//----- nvinfo : EIATTR_KPARAM_INFO
	.align		4
.L_37:
        /*0068*/ 	.byte	0x04, 0x17
        /*006a*/ 	.short	(.L_39 - .L_38)
.L_38:
        /*006c*/ 	.word	0x00000000
        /*0070*/ 	.short	0x0000
        /*0072*/ 	.short	0x0000
        /*0074*/ 	.byte	0x00, 0xf0, 0x11, 0x00


	//----- nvinfo : EIATTR_SPARSE_MMA_MASK
	.align		4
.L_39:
        /*0078*/ 	.byte	0x03, 0x50
        /*007a*/ 	.short	0x0000


	//----- nvinfo : EIATTR_MAXREG_COUNT
	.align		4
        /*007c*/ 	.byte	0x03, 0x1b
        /*007e*/ 	.short	0x00ff


	//----- nvinfo : EIATTR_NUM_BARRIERS
	.align		4
        /*0080*/ 	.byte	0x02, 0x4c
        /*0082*/ 	.byte	0x01
	.zero		1


	//----- nvinfo : EIATTR_MERCURY_ISA_VERSION
	.align		4
        /*0084*/ 	.byte	0x03, 0x5f
        /*0086*/ 	.short	0x0101


	//----- nvinfo : EIATTR_VRC_CTA_INIT_COUNT
	.align		4
        /*0088*/ 	.byte	0x02, 0x4a
	.zero		1
	.zero		1


	//----- nvinfo : EIATTR_EXIT_INSTR_OFFSETS
	.align		4
        /*008c*/ 	.byte	0x04, 0x1c
        /*008e*/ 	.short	(.L_41 - .L_40)


	//   ....[0]....
.L_40:
        /*0090*/ 	.word	0x00001470


	//   ....[1]....
        /*0094*/ 	.word	0x00001500


	//   ....[2]....
        /*0098*/ 	.word	0x00001570


	//----- nvinfo : EIATTR_CRS_STACK_SIZE
	.align		4
.L_41:
        /*009c*/ 	.byte	0x04, 0x1e
        /*009e*/ 	.short	(.L_43 - .L_42)
.L_42:
        /*00a0*/ 	.word	0x00000000


	//----- nvinfo : EIATTR_CBANK_PARAM_SIZE
	.align		4
.L_43:
        /*00a4*/ 	.byte	0x03, 0x19
        /*00a6*/ 	.short	0x0038


	//----- nvinfo : EIATTR_PARAM_CBANK
	.align		4
        /*00a8*/ 	.byte	0x04, 0x0a
        /*00aa*/ 	.short	(.L_45 - .L_44)
	.align		4
.L_44:
        /*00ac*/ 	.word	index@(.nv.constant0._Z11Flux_kerneliPdS_S_S_S_S_)
        /*00b0*/ 	.short	0x0380
        /*00b2*/ 	.short	0x0038


	//----- nvinfo : EIATTR_SW_WAR
	.align		4
.L_45:
        /*00b4*/ 	.byte	0x04, 0x36
        /*00b6*/ 	.short	(.L_47 - .L_46)
.L_46:
        /*00b8*/ 	.word	0x00000008
.L_47:


//--------------------- .nv.info._Z14integre_kerneliPdS_S_S_S_S_ --------------------------
	.section	.nv.info._Z14integre_kerneliPdS_S_S_S_S_,"",@"SHT_CUDA_INFO"
	.sectionflags	@""
	.align	4


	//----- nvinfo : EIATTR_CUDA_API_VERSION
	.align		4
        /*0000*/ 	.byte	0x04, 0x37
        /*0002*/ 	.short	(.L_49 - .L_48)
.L_48:
        /*0004*/ 	.word	0x00000082


	//----- nvinfo : EIATTR_KPARAM_INFO
	.align		4
.L_49:
        /*0008*/ 	.byte	0x04, 0x17
        /*000a*/ 	.short	(.L_51 - .L_50)
.L_50:
        /*000c*/ 	.word	0x00000000
        /*0010*/ 	.short	0x0006
        /*0012*/ 	.short	0x0030
        /*0014*/ 	.byte	0x00, 0xf5, 0x21, 0x00


	//----- nvinfo : EIATTR_KPARAM_INFO
	.align		4
.L_51:
        /*0018*/ 	.byte	0x04, 0x17
        /*001a*/ 	.short	(.L_53 - .L_52)
.L_52:
        /*001c*/ 	.word	0x00000000
        /*0020*/ 	.short	0x0005
        /*0022*/ 	.short	0x0028
        /*0024*/ 	.byte	0x00, 0xf5, 0x21, 0x00


	//----- nvinfo : EIATTR_KPARAM_INFO
	.align		4
.L_53:
        /*0028*/ 	.byte	0x04, 0x17
        /*002a*/ 	.short	(.L_55 - .L_54)
.L_54:
        /*002c*/ 	.word	0x00000000
        /*0030*/ 	.short	0x0004
        /*0032*/ 	.short	0x0020
        /*0034*/ 	.byte	0x00, 0xf5, 0x21, 0x00


	//----- nvinfo : EIATTR_KPARAM_INFO
	.align		4
.L_55:
        /*0038*/ 	.byte	0x04, 0x17
        /*003a*/ 	.short	(.L_57 - .L_56)
.L_56:
        /*003c*/ 	.word	0x00000000
        /*0040*/ 	.short	0x0003
        /*0042*/ 	.short	0x0018
        /*0044*/ 	.byte	0x00, 0xf5, 0x21, 0x00


	//----- nvinfo : EIATTR_KPARAM_INFO
	.align		4
.L_57:
        /*0048*/ 	.byte	0x04, 0x17
        /*004a*/ 	.short	(.L_59 - .L_58)
.L_58:
        /*004c*/ 	.word	0x00000000
        /*0050*/ 	.short	0x0002
        /*0052*/ 	.short	0x0010
        /*0054*/ 	.byte	0x00, 0xf5, 0x21, 0x00


	//----- nvinfo : EIATTR_KPARAM_INFO
	.align		4
.L_59:
        /*0058*/ 	.byte	0x04, 0x17
        /*005a*/ 	.short	(.L_61 - .L_60)
.L_60:
        /*005c*/ 	.word	0x00000000
        /*0060*/ 	.short	0x0001
        /*0062*/ 	.short	0x0008
        /*0064*/ 	.byte	0x00, 0xf5, 0x21, 0x00


	//----- nvinfo : EIATTR_KPARAM_INFO
	.align		4
.L_61:
        /*0068*/ 	.byte	0x04, 0x17
        /*006a*/ 	.short	(.L_63 - .L_62)
.L_62:
        /*006c*/ 	.word	0x00000000
        /*0070*/ 	.short	0x0000
        /*0072*/ 	.short	0x0000
        /*0074*/ 	.byte	0x00, 0xf0, 0x11, 0x00


	//----- nvinfo : EIATTR_SPARSE_MMA_MASK
	.align		4
.L_63:
        /*0078*/ 	.byte	0x03, 0x50
        /*007a*/ 	.short	0x0000


	//----- nvinfo : EIATTR_MAXREG_COUNT
	.align		4
        /*007c*/ 	.byte	0x03, 0x1b
        /*007e*/ 	.short	0x00ff


	//----- nvinfo : EIATTR_MERCURY_ISA_VERSION
	.align		4
        /*0080*/ 	.byte	0x03, 0x5f
        /*0082*/ 	.short	0x0101


	//----- nvinfo : EIATTR_VRC_CTA_INIT_COUNT
	.align		4
        /*0084*/ 	.byte	0x02, 0x4a
	.zero		1
	.zero		1


	//----- nvinfo : EIATTR_EXIT_INSTR_OFFSETS
	.align		4
        /*0088*/ 	.byte	0x04, 0x1c
        /*008a*/ 	.short	(.L_65 - .L_64)


	//   ....[0]....
.L_64:
        /*008c*/ 	.word	0x000004e0


	//   ....[1]....
        /*0090*/ 	.word	0x00000570


	//   ....[2]....
        /*0094*/ 	.word	0x00000610


	//----- nvinfo : EIATTR_CRS_STACK_SIZE
	.align		4
.L_65:
        /*0098*/ 	.byte	0x04, 0x1e
        /*009a*/ 	.short	(.L_67 - .L_66)
.L_66:
        /*009c*/ 	.word	0x00000000


	//----- nvinfo : EIATTR_CBANK_PARAM_SIZE
	.align		4
.L_67:
        /*00a0*/ 	.byte	0x03, 0x19
        /*00a2*/ 	.short	0x0038


	//----- nvinfo : EIATTR_PARAM_CBANK
	.align		4
        /*00a4*/ 	.byte	0x04, 0x0a
        /*00a6*/ 	.short	(.L_69 - .L_68)
	.align		4
.L_68:
        /*00a8*/ 	.word	index@(.nv.constant0._Z14integre_kerneliPdS_S_S_S_S_)
        /*00ac*/ 	.short	0x0380
        /*00ae*/ 	.short	0x0038


	//----- nvinfo : EIATTR_SW_WAR
	.align		4
.L_69:
        /*00b0*/ 	.byte	0x04, 0x36
        /*00b2*/ 	.short	(.L_71 - .L_70)
.L_70:
        /*00b4*/ 	.word	0x00000008
.L_71:


//--------------------- .nv.info._Z15redMaxDblOptKeriPdS_ --------------------------
	.section	.nv.info._Z15redMaxDblOptKeriPdS_,"",@"SHT_CUDA_INFO"
	.sectionflags	@""
	.align	4


	//----- nvinfo : EIATTR_CUDA_API_VERSION
	.align		4
        /*0000*/ 	.byte	0x04, 0x37
        /*0002*/ 	.short	(.L_73 - .L_72)
.L_72:
        /*0004*/ 	.word	0x00000082


	//----- nvinfo : EIATTR_KPARAM_INFO
	.align		4
.L_73:
        /*0008*/ 	.byte	0x04, 0x17
        /*000a*/ 	.short	(.L_75 - .L_74)
.L_74:
        /*000c*/ 	.word	0x00000000
        /*0010*/ 	.short	0x0002
        /*0012*/ 	.short	0x0010
        /*0014*/ 	.byte	0x00, 0xf5, 0x21, 0x00


	//----- nvinfo : EIATTR_KPARAM_INFO
	.align		4
.L_75:
        /*0018*/ 	.byte	0x04, 0x17
        /*001a*/ 	.short	(.L_77 - .L_76)
.L_76:
        /*001c*/ 	.word	0x00000000
        /*0020*/ 	.short	0x0001
        /*0022*/ 	.short	0x0008
        /*0024*/ 	.byte	0x00, 0xf5, 0x21, 0x00


	//----- nvinfo : EIATTR_KPARAM_INFO
	.align		4
.L_77:
        /*0028*/ 	.byte	0x04, 0x17
        /*002a*/ 	.short	(.L_79 - .L_78)
.L_78:
        /*002c*/ 	.word	0x00000000
        /*0030*/ 	.short	0x0000
        /*0032*/ 	.short	0x0000
        /*0034*/ 	.byte	0x00, 0xf0, 0x11, 0x00


	//----- nvinfo : EIATTR_SPARSE_MMA_MASK
	.align		4
.L_79:
        /*0038*/ 	.byte	0x03, 0x50
        /*003a*/ 	.short	0x0000


	//----- nvinfo : EIATTR_MAXREG_COUNT
	.align		4
        /*003c*/ 	.byte	0x03, 0x1b
        /*003e*/ 	.short	0x00ff


	//----- nvinfo : EIATTR_NUM_BARRIERS
	.align		4
        /*0040*/ 	.byte	0x02, 0x4c
        /*0042*/ 	.byte	0x01
	.zero		1


	//----- nvinfo : EIATTR_MERCURY_ISA_VERSION
	.align		4
        /*0044*/ 	.byte	0x03, 0x5f
        /*0046*/ 	.short	0x0101


	//----- nvinfo : EIATTR_VRC_CTA_INIT_COUNT
	.align		4
        /*0048*/ 	.byte	0x02, 0x4a
	.zero		1
	.zero		1


	//----- nvinfo : EIATTR_EXIT_INSTR_OFFSETS
	.align		4
        /*004c*/ 	.byte	0x04, 0x1c
        /*004e*/ 	.short	(.L_81 - .L_80)


	//   ....[0]....
.L_80:
        /*0050*/ 	.word	0x00000220


	//   ....[1]....
        /*0054*/ 	.word	0x000002b0


	//   ....[2]....
        /*0058*/ 	.word	0x00000320


	//----- nvinfo : EIATTR_CRS_STACK_SIZE
	.align		4
.L_81:
        /*005c*/ 	.byte	0x04, 0x1e
        /*005e*/ 	.short	(.L_83 - .L_82)
.L_82:
        /*0060*/ 	.word	0x00000000


	//----- nvinfo : EIATTR_CBANK_PARAM_SIZE
	.align		4
.L_83:
        /*0064*/ 	.byte	0x03, 0x19
        /*0066*/ 	.short	0x0018


	//----- nvinfo : EIATTR_PARAM_CBANK
	.align		4
        /*0068*/ 	.byte	0x04, 0x0a
        /*006a*/ 	.short	(.L_85 - .L_84)
	.align		4
.L_84:
        /*006c*/ 	.word	index@(.nv.constant0._Z15redMaxDblOptKeriPdS_)
        /*0070*/ 	.short	0x0380
        /*0072*/ 	.short	0x0018


	//----- nvinfo : EIATTR_SW_WAR
	.align		4
.L_85:
        /*0074*/ 	.byte	0x04, 0x36
        /*0076*/ 	.short	(.L_87 - .L_86)
.L_86:
        /*0078*/ 	.word	0x00000008
.L_87:


//--------------------- .nv.callgraph             --------------------------
	.section	.nv.callgraph,"",@"SHT_CUDA_CALLGRAPH"
	.align	4
	.sectionentsize	8
	.align		4
        /*0000*/ 	.word	0x00000000
	.align		4
        /*0004*/ 	.word	0xffffffff
	.align		4
        /*0008*/ 	.word	0x00000000
	.align		4
        /*000c*/ 	.word	0xfffffffe
	.align		4
        /*0010*/ 	.word	0x00000000
	.align		4
        /*0014*/ 	.word	0xfffffffd
	.align		4
        /*0018*/ 	.word	0x00000000
	.align		4
        /*001c*/ 	.word	0xfffffffc


//--------------------- .text._Z11Flux_kerneliPdS_S_S_S_S_ --------------------------
	.section	.text._Z11Flux_kerneliPdS_S_S_S_S_,"ax",@progbits
	.align	128
        .global         _Z11Flux_kerneliPdS_S_S_S_S_
        .type           _Z11Flux_kerneliPdS_S_S_S_S_,@function
        .size           _Z11Flux_kerneliPdS_S_S_S_S_,(.L_x_50 - _Z11Flux_kerneliPdS_S_S_S_S_)
        .other          _Z11Flux_kerneliPdS_S_S_S_S_,@"STO_CUDA_ENTRY STV_DEFAULT"
_Z11Flux_kerneliPdS_S_S_S_S_:
.text._Z11Flux_kerneliPdS_S_S_S_S_:
[----:B------:R-:W-:Y:S01]  /*0000*/  LDC R1, c[0x0][0x37c] ;  /* 0x0000df00ff017b82 */ /* 0x000fe20000000800 */
[----:B------:R-:W0:Y:S07]  /*0010*/  S2R R9, SR_TID.X ;  /* 0x0000000000097919 */ /* 0x000e2e0000002100 */
[----:B------:R-:W0:Y:S01]  /*0020*/  S2UR UR5, SR_CTAID.X ;  /* 0x00000000000579c3 */ /* 0x000e220000002500 */
[----:B------:R-:W1:Y:S01]  /*0030*/  LDCU UR4, c[0x0][0x380] ;  /* 0x00007000ff0477ac */ /* 0x000e620008000800 */
[----:B------:R-:W-:Y:S01]  /*0040*/  BSSY.RECONVERGENT B0, `(.L_x_0) ;  /* 0x0000126000007945 */ /* 0x000fe20003800200 */
[----:B------:R-:W2:Y:S05]  /*0050*/  LDCU.64 UR6, c[0x0][0x358] ;  /* 0x00006b00ff0677ac */ /* 0x000eaa0008000a00 */
[----:B------:R-:W0:Y:S01]  /*0060*/  LDC R8, c[0x0][0x360] ;  /* 0x0000d800ff087b82 */ /* 0x000e220000000800 */
[----:B-1----:R-:W-:Y:S01]  /*0070*/  UIADD3 UR4, UPT, UPT, UR4, -0x2, URZ ;  /* 0xfffffffe04047890 */ /* 0x002fe2000fffe0ff */
[----:B0-----:R-:W-:-:S05]  /*0080*/  IMAD R0, R8, UR5, R9 ;  /* 0x0000000508007c24 */ /* 0x001fca000f8e0209 */
[----:B------:R-:W-:-:S13]  /*0090*/  ISETP.GT.AND P0, PT, R0, UR4, PT ;  /* 0x0000000400007c0c */ /* 0x000fda000bf04270 */
[----:B--2---:R-:W-:Y:S05]  /*00a0*/  @P0 BRA `(.L_x_1) ;  /* 0x00000010007c0947 */ /* 0x004fea0003800000 */
[----:B------:R-:W0:Y:S08]  /*00b0*/  LDC.64 R4, c[0x0][0x388] ;  /* 0x0000e200ff047b82 */ /* 0x000e300000000a00 */
[----:B------:R-:W1:Y:S01]  /*00c0*/  LDC.64 R6, c[0x0][0x390] ;  /* 0x0000e400ff067b82 */ /* 0x000e620000000a00 */
[----:B0-----:R-:W-:-:S05]  /*00d0*/  IMAD.WIDE R4, R0, 0x8, R4 ;  /* 0x0000000800047825 */ /* 0x001fca00078e0204 */
[----:B------:R-:W2:Y:S01]  /*00e0*/  LDG.E.64 R46, desc[UR6][R4.64] ;  /* 0x00000006042e7981 */ /* 0x000ea2000c1e1b00 */
[----:B-1----:R-:W-:-:S03]  /*00f0*/  IMAD.WIDE R6, R0, 0x8, R6 ;  /* 0x0000000800067825 */ /* 0x002fc600078e0206 */
[----:B------:R0:W5:Y:S04]  /*0100*/  LDG.E.64 R10, desc[UR6][R4.64+0x8] ;  /* 0x00000806040a7981 */ /* 0x000168000c1e1b00 */
[----:B------:R-:W3:Y:S01]  /*0110*/  LDG.E.64 R32, desc[UR6][R6.64] ;  /* 0x0000000606207981 */ /* 0x000ee2000c1e1b00 */
[----:B------:R-:W-:Y:S01]  /*0120*/  IMAD.MOV.U32 R2, RZ, RZ, 0x1 ;  /* 0x00000001ff027424 */ /* 0x000fe200078e00ff */
[----:B------:R-:W-:Y:S01]  /*0130*/  BSSY.RECONVERGENT B1, `(.L_x_2) ;  /* 0x0000014000017945 */ /* 0x000fe20003800200 */
[----:B--2---:R-:W1:Y:S04]  /*0140*/  MUFU.RCP64H R3, R47 ;  /* 0x0000002f00037308 */ /* 0x004e680000001800 */
[----:B-1----:R-:W-:-:S08]  /*0150*/  DFMA R12, -R46, R2, 1 ;  /* 0x3ff000002e0c742b */ /* 0x002fd00000000102 */
[----:B------:R-:W-:-:S08]  /*0160*/  DFMA R12, R12, R12, R12 ;  /* 0x0000000c0c0c722b */ /* 0x000fd0000000000c */
[----:B------:R-:W-:-:S08]  /*0170*/  DFMA R12, R2, R12, R2 ;  /* 0x0000000c020c722b */ /* 0x000fd00000000002 */
[----:B------:R-:W-:-:S08]  /*0180*/  DFMA R2, -R46, R12, 1 ;  /* 0x3ff000002e02742b */ /* 0x000fd0000000010c */
[----:B------:R-:W-:-:S08]  /*0190*/  DFMA R2, R12, R2, R12 ;  /* 0x000000020c02722b */ /* 0x000fd0000000000c */
[----:B---3--:R-:W-:-:S08]  /*01a0*/  DMUL R12, R32, R2 ;  /* 0x00000002200c7228 */ /* 0x008fd00000000000 */
[----:B------:R-:W-:-:S08]  /*01b0*/  DFMA R14, -R46, R12, R32 ;  /* 0x0000000c2e0e722b */ /* 0x000fd00000000120 */
[----:B------:R-:W-:Y:S01]  /*01c0*/  DFMA R2, R2, R14, R12 ;  /* 0x0000000e0202722b */ /* 0x000fe2000000000c */
[----:B------:R-:W-:-:S09]  /*01d0*/  FSETP.GEU.AND P1, PT, |R33|, 6.5827683646048100446e-37, PT ;  /* 0x036000002100780b */ /* 0x000fd20003f2e200 */
[----:B0-----:R-:W-:-:S05]  /*01e0*/  FFMA R4, RZ, R47, R3 ;  /* 0x0000002fff047223 */ /* 0x001fca0000000003 */
[----:B------:R-:W-:-:S13]  /*01f0*/  FSETP.GT.AND P0, PT, |R4|, 1.469367938527859385e-39, PT ;  /* 0x001000000400780b */ /* 0x000fda0003f04200 */
[----:B------:R-:W-:Y:S05]  /*0200*/  @P0 BRA P1, `(.L_x_3) ;  /* 0x0000000000180947 */ /* 0x000fea0000800000 */
[----:B------:R-:W-:Y:S01]  /*0210*/  IMAD.MOV.U32 R30, RZ, RZ, R46 ;  /* 0x000000ffff1e7224 */ /* 0x000fe200078e002e */
[----:B------:R-:W-:Y:S01]  /*0220*/  MOV R42, 0x250 ;  /* 0x00000250002a7802 */ /* 0x000fe20000000f00 */
[----:B------:R-:W-:-:S07]  /*0230*/  IMAD.MOV.U32 R31, RZ, RZ, R47 ;  /* 0x000000ffff1f7224 */ /* 0x000fce00078e002f */
[----:B-----5:R-:W-:Y:S05]  /*0240*/  CALL.REL.NOINC `($__internal_0_$__cuda_sm20_div_rn_f64_full) ;  /* 0x0000001000cc7944 */ /* 0x020fea0003c00000 */
[----:B------:R-:W-:Y:S02]  /*0250*/  IMAD.MOV.U32 R2, RZ, RZ, R28 ;  /* 0x000000ffff027224 */ /* 0x000fe400078e001c */
[----:B------:R-:W-:-:S07]  /*0260*/  IMAD.MOV.U32 R3, RZ, RZ, R29 ;  /* 0x000000ffff037224 */ /* 0x000fce00078e001d */
.L_x_3:
[----:B------:R-:W-:Y:S05]  /*0270*/  BSYNC.RECONVERGENT B1 ;  /* 0x0000000000017941 */ /* 0x000fea0003800200 */
.L_x_2:
[----:B------:R-:W2:Y:S01]  /*0280*/  LDG.E.64 R32, desc[UR6][R6.64+0x8] ;  /* 0x0000080606207981 */ /* 0x000ea2000c1e1b00 */
[----:B-----5:R-:W0:Y:S01]  /*0290*/  MUFU.RCP64H R5, R11 ;  /* 0x0000000b00057308 */ /* 0x020e220000001800 */
[----:B------:R-:W-:Y:S01]  /*02a0*/  IMAD.MOV.U32 R4, RZ, RZ, 0x1 ;  /* 0x00000001ff047424 */ /* 0x000fe200078e00ff */
[----:B------:R-:W-:Y:S05]  /*02b0*/  BSSY.RECONVERGENT B1, `(.L_x_4) ;  /* 0x0000013000017945 */ /* 0x000fea0003800200 */
[----:B0-----:R-:W-:-:S08]  /*02c0*/  DFMA R12, -R10, R4, 1 ;  /* 0x3ff000000a0c742b */ /* 0x001fd00000000104 */
[----:B------:R-:W-:-:S08]  /*02d0*/  DFMA R12, R12, R12, R12 ;  /* 0x0000000c0c0c722b */ /* 0x000fd0000000000c */
[----:B------:R-:W-:-:S08]  /*02e0*/  DFMA R12, R4, R12, R4 ;  /* 0x0000000c040c722b */ /* 0x000fd00000000004 */
[----:B------:R-:W-:-:S08]  /*02f0*/  DFMA R4, -R10, R12, 1 ;  /* 0x3ff000000a04742b */ /* 0x000fd0000000010c */
[----:B------:R-:W-:-:S08]  /*0300*/  DFMA R4, R12, R4, R12 ;  /* 0x000000040c04722b */ /* 0x000fd0000000000c */
[----:B--2---:R-:W-:Y:S01]  /*0310*/  DMUL R12, R32, R4 ;  /* 0x00000004200c7228 */ /* 0x004fe20000000000 */
[----:B------:R-:W-:-:S07]  /*0320*/  FSETP.GEU.AND P1, PT, |R33|, 6.5827683646048100446e-37, PT ;  /* 0x036000002100780b */ /* 0x000fce0003f2e200 */
[----:B------:R-:W-:-:S08]  /*0330*/  DFMA R14, -R10, R12, R32 ;  /* 0x0000000c0a0e722b */ /* 0x000fd00000000120 */
[----:B------:R-:W-:-:S10]  /*0340*/  DFMA R4, R4, R14, R12 ;  /* 0x0000000e0404722b */ /* 0x000fd4000000000c */
[----:B------:R-:W-:-:S05]  /*0350*/  FFMA R6, RZ, R11, R5 ;  /* 0x0000000bff067223 */ /* 0x000fca0000000005 */
[----:B------:R-:W-:-:S13]  /*0360*/  FSETP.GT.AND P0, PT, |R6|, 1.469367938527859385e-39, PT ;  /* 0x001000000600780b */ /* 0x000fda0003f04200 */
[----:B------:R-:W-:Y:S05]  /*0370*/  @P0 BRA P1, `(.L_x_5) ;  /* 0x0000000000180947 */ /* 0x000fea0000800000 */
[----:B------:R-:W-:Y:S01]  /*0380*/  IMAD.MOV.U32 R30, RZ, RZ, R10 ;  /* 0x000000ffff1e7224 */ /* 0x000fe200078e000a */
[----:B------:R-:W-:Y:S01]  /*0390*/  MOV R42, 0x3c0 ;  /* 0x000003c0002a7802 */ /* 0x000fe20000000f00 */
[----:B------:R-:W-:-:S07]  /*03a0*/  IMAD.MOV.U32 R31, RZ, RZ, R11 ;  /* 0x000000ffff1f7224 */ /* 0x000fce00078e000b */
[----:B------:R-:W-:Y:S05]  /*03b0*/  CALL.REL.NOINC `($__internal_0_$__cuda_sm20_div_rn_f64_full) ;  /* 0x0000001000707944 */ /* 0x000fea0003c00000 */
[----:B------:R-:W-:Y:S01]  /*03c0*/  MOV R4, R28 ;  /* 0x0000001c00047202 */ /* 0x000fe20000000f00 */
[----:B------:R-:W-:-:S07]  /*03d0*/  IMAD.MOV.U32 R5, RZ, RZ, R29 ;  /* 0x000000ffff057224 */ /* 0x000fce00078e001d */
.L_x_5:
[----:B------:R-:W-:Y:S05]  /*03e0*/  BSYNC.RECONVERGENT B1 ;  /* 0x0000000000017941 */ /* 0x000fea0003800200 */
.L_x_4:
[----:B------:R-:W-:Y:S01]  /*03f0*/  UMOV UR4, 0x51eb851f ;  /* 0x51eb851f00047882 */ /* 0x000fe20000000000 */
[----:B------:R-:W-:Y:S01]  /*0400*/  UMOV UR5, 0x40239eb8 ;  /* 0x40239eb800057882 */ /* 0x000fe20000000000 */
[----:B------:R-:W-:Y:S01]  /*0410*/  IMAD.MOV.U32 R12, RZ, RZ, 0x0 ;  /* 0x00000000ff0c7424 */ /* 0x000fe200078e00ff */
[----:B------:R-:W-:Y:S01]  /*0420*/  DMUL R16, R46, UR4 ;  /* 0x000000042e107c28 */ /* 0x000fe20008000000 */
[----:B------:R-:W-:Y:S01]  /*0430*/  IMAD.MOV.U32 R13, RZ, RZ, 0x3fd80000 ;  /* 0x3fd80000ff0d7424 */ /* 0x000fe200078e00ff */
[----:B------:R-:W0:Y:S01]  /*0440*/  LDC.64 R14, c[0x0][0x3a0] ;  /* 0x0000e800ff0e7b82 */ /* 0x000e220000000a00 */
[----:B------:R-:W-:Y:S03]  /*0450*/  BSSY.RECONVERGENT B1, `(.L_x_6) ;  /* 0x0000019000017945 */ /* 0x000fe60003800200 */
[----:B------:R-:W1:Y:S04]  /*0460*/  MUFU.RSQ64H R19, R17 ;  /* 0x0000001100137308 */ /* 0x000e680000001c00 */
[----:B------:R-:W-:-:S05]  /*0470*/  VIADD R18, R17, 0xfcb00000 ;  /* 0xfcb0000011127836 */ /* 0x000fca0000000000 */
[----:B------:R-:W-:Y:S01]  /*0480*/  ISETP.GE.U32.AND P0, PT, R18, 0x7ca00000, PT ;  /* 0x7ca000001200780c */ /* 0x000fe20003f06070 */
[----:B-1----:R-:W-:Y:S01]  /*0490*/  DMUL R6, R18, R18 ;  /* 0x0000001212067228 */ /* 0x002fe20000000000 */
[----:B0-----:R-:W-:-:S07]  /*04a0*/  IMAD.WIDE R14, R0, 0x8, R14 ;  /* 0x00000008000e7825 */ /* 0x001fce00078e020e */
[----:B------:R-:W-:-:S08]  /*04b0*/  DFMA R6, R16, -R6, 1 ;  /* 0x3ff000001006742b */ /* 0x000fd00000000806 */
[----:B------:R-:W-:Y:S02]  /*04c0*/  DFMA R12, R6, R12, 0.5 ;  /* 0x3fe00000060c742b */ /* 0x000fe4000000000c */
[----:B------:R-:W-:-:S08]  /*04d0*/  DMUL R6, R18, R6 ;  /* 0x0000000612067228 */ /* 0x000fd00000000000 */
[----:B------:R-:W-:Y:S01]  /*04e0*/  DFMA R24, R12, R6, R18 ;  /* 0x000000060c18722b */ /* 0x000fe20000000012 */
[----:B------:R-:W0:Y:S07]  /*04f0*/  LDC.64 R12, c[0x0][0x398] ;  /* 0x0000e600ff0c7b82 */ /* 0x000e2e0000000a00 */
[----:B------:R-:W-:Y:S02]  /*0500*/  DMUL R22, R16, R24 ;  /* 0x0000001810167228 */ /* 0x000fe40000000000 */
[----:B------:R-:W-:-:S02]  /*0510*/  VIADD R21, R25, 0xfff00000 ;  /* 0xfff0000019157836 */ /* 0x000fc40000000000 */
[----:B------:R-:W-:-:S04]  /*0520*/  IMAD.MOV.U32 R20, RZ, RZ, R24 ;  /* 0x000000ffff147224 */ /* 0x000fc800078e0018 */
[----:B------:R-:W-:-:S08]  /*0530*/  DFMA R26, R22, -R22, R16 ;  /* 0x80000016161a722b */ /* 0x000fd00000000010 */
[----:B------:R-:W-:Y:S01]  /*0540*/  DFMA R6, R26, R20, R22 ;  /* 0x000000141a06722b */ /* 0x000fe20000000016 */
[----:B0-----:R-:W-:Y:S01]  /*0550*/  IMAD.WIDE R12, R0, 0x8, R12 ;  /* 0x00000008000c7825 */ /* 0x001fe200078e020c */
[----:B------:R-:W-:Y:S09]  /*0560*/  @!P0 BRA `(.L_x_7) ;  /* 0x00000000001c8947 */ /* 0x000ff20003800000 */
[----:B------:R-:W-:Y:S01]  /*0570*/  IMAD.MOV.U32 R20, RZ, RZ, R24 ;  /* 0x000000ffff147224 */ /* 0x000fe200078e0018 */
[----:B------:R-:W-:Y:S01]  /*0580*/  MOV R24, R16 ;  /* 0x0000001000187202 */ /* 0x000fe20000000f00 */
[----:B------:R-:W-:Y:S01]  /*0590*/  IMAD.MOV.U32 R25, RZ, RZ, R17 ;  /* 0x000000ffff197224 */ /* 0x000fe200078e0011 */
[----:B------:R-:W-:-:S07]  /*05a0*/  MOV R16, 0x5c0 ;  /* 0x000005c000107802 */ /* 0x000fce0000000f00 */
[----:B------:R-:W-:Y:S05]  /*05b0*/  CALL.REL.NOINC `($__internal_1_$__cuda_sm20_dsqrt_rn_f64_mediumpath_v1) ;  /* 0x0000001400607944 */ /* 0x000fea0003c00000 */
[----:B------:R-:W-:Y:S02]  /*05c0*/  IMAD.MOV.U32 R6, RZ, RZ, R18 ;  /* 0x000000ffff067224 */ /* 0x000fe400078e0012 */
[----:B------:R-:W-:-:S07]  /*05d0*/  IMAD.MOV.U32 R7, RZ, RZ, R19 ;  /* 0x000000ffff077224 */ /* 0x000fce00078e0013 */
.L_x_7:
[----:B------:R-:W-:Y:S05]  /*05e0*/  BSYNC.RECONVERGENT B1 ;  /* 0x0000000000017941 */ /* 0x000fea0003800200 */
.L_x_6:
[----:B------:R-:W-:Y:S01]  /*05f0*/  UMOV UR4, 0x51eb851f ;  /* 0x51eb851f00047882 */ /* 0x000fe20000000000 */
[----:B------:R-:W-:Y:S01]  /*0600*/  UMOV UR5, 0x40239eb8 ;  /* 0x40239eb800057882 */ /* 0x000fe20000000000 */
[----:B------:R-:W-:Y:S01]  /*0610*/  IMAD.MOV.U32 R22, RZ, RZ, 0x0 ;  /* 0x00000000ff167424 */ /* 0x000fe200078e00ff */
[----:B------:R-:W-:Y:S01]  /*0620*/  DMUL R18, R10, UR4 ;  /* 0x000000040a127c28 */ /* 0x000fe20008000000 */
[----:B------:R-:W-:Y:S01]  /*0630*/  IMAD.MOV.U32 R23, RZ, RZ, 0x3fd80000 ;  /* 0x3fd80000ff177424 */ /* 0x000fe200078e00ff */
[----:B------:R-:W-:Y:S04]  /*0640*/  BSSY.RECONVERGENT B1, `(.L_x_8) ;  /* 0x0000017000017945 */ /* 0x000fe80003800200 */
[----:B------:R-:W0:Y:S04]  /*0650*/  MUFU.RSQ64H R17, R19 ;  /* 0x0000001300117308 */ /* 0x000e280000001c00 */
[----:B------:R-:W-:-:S05]  /*0660*/  VIADD R16, R19, 0xfcb00000 ;  /* 0xfcb0000013107836 */ /* 0x000fca0000000000 */
[----:B------:R-:W-:Y:S01]  /*0670*/  ISETP.GE.U32.AND P0, PT, R16, 0x7ca00000, PT ;  /* 0x7ca000001000780c */ /* 0x000fe20003f06070 */
[----:B0-----:R-:W-:-:S08]  /*0680*/  DMUL R20, R16, R16 ;  /* 0x0000001010147228 */ /* 0x001fd00000000000 */
[----:B------:R-:W-:-:S08]  /*0690*/  DFMA R20, R18, -R20, 1 ;  /* 0x3ff000001214742b */ /* 0x000fd00000000814 */
[----:B------:R-:W-:Y:S02]  /*06a0*/  DFMA R22, R20, R22, 0.5 ;  /* 0x3fe000001416742b */ /* 0x000fe40000000016 */
[----:B------:R-:W-:-:S08]  /*06b0*/  DMUL R20, R16, R20 ;  /* 0x0000001410147228 */ /* 0x000fd00000000000 */
[----:B------:R-:W-:-:S08]  /*06c0*/  DFMA R24, R22, R20, R16 ;  /* 0x000000141618722b */ /* 0x000fd00000000010 */
[----:B------:R-:W-:Y:S02]  /*06d0*/  DMUL R22, R18, R24 ;  /* 0x0000001812167228 */ /* 0x000fe40000000000 */
[----:B------:R-:W-:Y:S01]  /*06e0*/  VIADD R21, R25, 0xfff00000 ;  /* 0xfff0000019157836 */ /* 0x000fe20000000000 */
[----:B------:R-:W-:-:S05]  /*06f0*/  MOV R20, R24 ;  /* 0x0000001800147202 */ /* 0x000fca0000000f00 */
[----:B------:R-:W-:-:S08]  /*0700*/  DFMA R26, R22, -R22, R18 ;  /* 0x80000016161a722b */ /* 0x000fd00000000012 */
[----:B------:R-:W-:Y:S01]  /*0710*/  DFMA R28, R26, R20, R22 ;  /* 0x000000141a1c722b */ /* 0x000fe20000000016 */
[----:B------:R-:W-:Y:S10]  /*0720*/  @!P0 BRA `(.L_x_9) ;  /* 0x0000000000208947 */ /* 0x000ff40003800000 */
[----:B------:R-:W-:Y:S02]  /*0730*/  IMAD.MOV.U32 R20, RZ, RZ, R24 ;  /* 0x000000ffff147224 */ /* 0x000fe400078e0018 */
[----:B------:R-:W-:Y:S02]  /*0740*/  IMAD.MOV.U32 R24, RZ, RZ, R18 ;  /* 0x000000ffff187224 */ /* 0x000fe400078e0012 */
[----:B------:R-:W-:Y:S01]  /*0750*/  IMAD.MOV.U32 R18, RZ, RZ, R16 ;  /* 0x000000ffff127224 */ /* 0x000fe200078e0010 */
[----:B------:R-:W-:Y:S01]  /*0760*/  MOV R16, 0x790 ;  /* 0x0000079000107802 */ /* 0x000fe20000000f00 */
[----:B------:R-:W-:-:S07]  /*0770*/  IMAD.MOV.U32 R25, RZ, RZ, R19 ;  /* 0x000000ffff197224 */ /* 0x000fce00078e0013 */
[----:B------:R-:W-:Y:S05]  /*0780*/  CALL.REL.NOINC `($__internal_1_$__cuda_sm20_dsqrt_rn_f64_mediumpath_v1) ;  /* 0x0000001000ec7944 */ /* 0x000fea0003c00000 */
[----:B------:R-:W-:Y:S02]  /*0790*/  IMAD.MOV.U32 R28, RZ, RZ, R18 ;  /* 0x000000ffff1c7224 */ /* 0x000fe400078e0012 */
[----:B------:R-:W-:-:S07]  /*07a0*/  IMAD.MOV.U32 R29, RZ, RZ, R19 ;  /* 0x000000ffff1d7224 */ /* 0x000fce00078e0013 */
.L_x_9:
[----:B------:R-:W-:Y:S05]  /*07b0*/  BSYNC.RECONVERGENT B1 ;  /* 0x0000000000017941 */ /* 0x000fea0003800200 */
.L_x_8:
[----:B------:R-:W-:Y:S01]  /*07c0*/  DADD R16, -R6, R2 ;  /* 0x0000000006107229 */ /* 0x000fe20000000102 */
[----:B------:R-:W-:Y:S01]  /*07d0*/  BSSY.RECONVERGENT B1, `(.L_x_10) ;  /* 0x00000a1000017945 */ /* 0x000fe20003800200 */
[----:B------:R-:W-:Y:S02]  /*07e0*/  DADD R20, -R28, R4 ;  /* 0x000000001c147229 */ /* 0x000fe40000000104 */
[----:B------:R-:W-:Y:S02]  /*07f0*/  DADD R6, R6, R2 ;  /* 0x0000000006067229 */ /* 0x000fe40000000002 */
[----:B------:R-:W-:-:S04]  /*0800*/  DADD R18, R28, R4 ;  /* 0x000000001c127229 */ /* 0x000fc80000000004 */
[----:B------:R-:W-:Y:S01]  /*0810*/  DSETP.MIN.AND P2, P3, R16, R20, PT ;  /* 0x000000141000722a */ /* 0x000fe20003b40000 */
[----:B------:R-:W-:Y:S01]  /*0820*/  IMAD.MOV.U32 R22, RZ, RZ, R17 ;  /* 0x000000ffff167224 */ /* 0x000fe200078e0011 */
[----:B------:R-:W-:Y:S02]  /*0830*/  MOV R23, R21 ;  /* 0x0000001500177202 */ /* 0x000fe40000000f00 */
[----:B------:R-:W-:Y:S01]  /*0840*/  DSETP.MAX.AND P0, P1, R6, R18, PT ;  /* 0x000000120600722a */ /* 0x000fe2000390f000 */
[----:B------:R-:W-:Y:S01]  /*0850*/  IMAD.MOV.U32 R17, RZ, RZ, R7 ;  /* 0x000000ffff117224 */ /* 0x000fe200078e0007 */
[----:B------:R-:W-:Y:S01]  /*0860*/  SEL R16, R16, R20, P2 ;  /* 0x0000001410107207 */ /* 0x000fe20001000000 */
[----:B------:R-:W-:Y:S01]  /*0870*/  IMAD.MOV.U32 R20, RZ, RZ, R19 ;  /* 0x000000ffff147224 */ /* 0x000fe200078e0013 */
[----:B------:R-:W-:Y:S02]  /*0880*/  FSEL R25, R22, R23, P2 ;  /* 0x0000001716197208 */ /* 0x000fe40001000000 */
[----:B------:R-:W-:-:S02]  /*0890*/  SEL R18, R6, R18, P0 ;  /* 0x0000001206127207 */ /* 0x000fc40000000000 */
[----:B------:R-:W-:Y:S02]  /*08a0*/  FSEL R21, R17, R20, P0 ;  /* 0x0000001411157208 */ /* 0x000fe40000000000 */
[----:B------:R-:W-:-:S04]  /*08b0*/  @P3 LOP3.LUT R25, R23, 0x80000, RZ, 0xfc, !PT ;  /* 0x0008000017193812 */ /* 0x000fc800078efcff */
[----:B------:R-:W-:Y:S01]  /*08c0*/  @P1 LOP3.LUT R21, R20, 0x80000, RZ, 0xfc, !PT ;  /* 0x0008000014151812 */ /* 0x000fe200078efcff */
[----:B------:R-:W-:-:S04]  /*08d0*/  IMAD.MOV.U32 R17, RZ, RZ, R25 ;  /* 0x000000ffff117224 */ /* 0x000fc800078e0019 */
[----:B------:R-:W-:Y:S02]  /*08e0*/  IMAD.MOV.U32 R19, RZ, RZ, R21 ;  /* 0x000000ffff137224 */ /* 0x000fe400078e0015 */
[----:B------:R-:W-:-:S14]  /*08f0*/  DSETP.GE.AND P2, PT, R16, RZ, PT ;  /* 0x000000ff1000722a */ /* 0x000fdc0003f46000 */
[----:B------:R-:W-:Y:S05]  /*0900*/  @!P2 BRA `(.L_x_11) ;  /* 0x000000000028a947 */ /* 0x000fea0003800000 */
[CC--:B------:R-:W-:Y:S01]  /*0910*/  DMUL R4, R46.reuse, R2.reuse ;  /* 0x000000022e047228 */ /* 0x0c0fe20000000000 */
[----:B------:R-:W-:Y:S01]  /*0920*/  UMOV UR4, 0x51eb851f ;  /* 0x51eb851f00047882 */ /* 0x000fe20000000000 */
[----:B------:R-:W-:Y:S01]  /*0930*/  UMOV UR5, 0x40139eb8 ;  /* 0x40139eb800057882 */ /* 0x000fe20000000000 */
[----:B------:R-:W-:Y:S02]  /*0940*/  DADD R16, -RZ, |R18| ;  /* 0x00000000ff107229 */ /* 0x000fe40000000512 */
[----:B------:R-:W-:Y:S02]  /*0950*/  DMUL R6, R46, UR4 ;  /* 0x000000042e067c28 */ /* 0x000fe40008000000 */
[----:B------:R0:W-:Y:S01]  /*0960*/  STG.E.64 desc[UR6][R12.64], R4 ;  /* 0x000000040c007986 */ /* 0x0001e2000c101b06 */
[----:B------:R-:W-:-:S08]  /*0970*/  DMUL R2, R4, R2 ;  /* 0x0000000204027228 */ /* 0x000fd00000000000 */
[----:B------:R-:W-:-:S07]  /*0980*/  DFMA R2, R46, R6, R2 ;  /* 0x000000062e02722b */ /* 0x000fce0000000002 */
[----:B------:R0:W-:Y:S01]  /*0990*/  STG.E.64 desc[UR6][R14.64], R2 ;  /* 0x000000020e007986 */ /* 0x0001e2000c101b06 */
[----:B------:R-:W-:Y:S05]  /*09a0*/  BRA `(.L_x_12) ;  /* 0x00000008000c7947 */ /* 0x000fea0003800000 */
.L_x_11:
[----:B------:R-:W-:-:S14]  /*09b0*/  DSETP.GTU.AND P0, PT, R18, RZ, PT ;  /* 0x000000ff1200722a */ /* 0x000fdc0003f0c000 */
[----:B------:R-:W-:Y:S05]  /*09c0*/  @P0 BRA `(.L_x_13) ;  /* 0x0000000000280947 */ /* 0x000fea0003800000 */
        /* <DEDUP_REMOVED lines=10> */
.L_x_13:
[----:B------:R-:W-:Y:S01]  /*0a70*/  DADD R20, -R16, R18 ;  /* 0x0000000010147229 */ /* 0x000fe20000000112 */
[----:B------:R-:W-:Y:S01]  /*0a80*/  IMAD.MOV.U32 R6, RZ, RZ, 0x1 ;  /* 0x00000001ff067424 */ /* 0x000fe200078e00ff */
[----:B------:R-:W-:Y:S04]  /*0a90*/  BSSY.RECONVERGENT B2, `(.L_x_14) ;  /* 0x0000018000027945 */ /* 0x000fe80003800200 */
[----:B------:R-:W0:Y:S02]  /*0aa0*/  MUFU.RCP64H R7, R21 ;  /* 0x0000001500077308 */ /* 0x000e240000001800 */
[----:B0-----:R-:W-:-:S08]  /*0ab0*/  DFMA R22, -R20, R6, 1 ;  /* 0x3ff000001416742b */ /* 0x001fd00000000106 */
[----:B------:R-:W-:Y:S02]  /*0ac0*/  DFMA R24, R22, R22, R22 ;  /* 0x000000161618722b */ /* 0x000fe40000000016 */
[----:B------:R-:W-:-:S06]  /*0ad0*/  DMUL R22, R10, R16 ;  /* 0x000000100a167228 */ /* 0x000fcc0000000000 */
[----:B------:R-:W-:Y:S02]  /*0ae0*/  DFMA R24, R6, R24, R6 ;  /* 0x000000180618722b */ /* 0x000fe40000000006 */
[----:B------:R-:W-:Y:S02]  /*0af0*/  DMUL R6, R46, R18 ;  /* 0x000000122e067228 */ /* 0x000fe40000000000 */
[----:B------:R-:W-:-:S04]  /*0b00*/  DMUL R22, R22, R4 ;  /* 0x0000000416167228 */ /* 0x000fc80000000000 */
[----:B------:R-:W-:-:S04]  /*0b10*/  DFMA R26, -R20, R24, 1 ;  /* 0x3ff00000141a742b */ /* 0x000fc80000000118 */
[----:B------:R-:W-:-:S04]  /*0b20*/  DFMA R32, R6, R2, -R22 ;  /* 0x000000020620722b */ /* 0x000fc80000000816 */
[----:B------:R-:W-:-:S06]  /*0b30*/  DFMA R26, R24, R26, R24 ;  /* 0x0000001a181a722b */ /* 0x000fcc0000000018 */
[----:B------:R-:W-:Y:S02]  /*0b40*/  FSETP.GEU.AND P1, PT, |R33|, 6.5827683646048100446e-37, PT ;  /* 0x036000002100780b */ /* 0x000fe40003f2e200 */
[----:B------:R-:W-:-:S08]  /*0b50*/  DMUL R6, R32, R26 ;  /* 0x0000001a20067228 */ /* 0x000fd00000000000 */
        /* <DEDUP_REMOVED lines=11> */
.L_x_15:
[----:B------:R-:W-:Y:S05]  /*0c10*/  BSYNC.RECONVERGENT B2 ;  /* 0x0000000000027941 */ /* 0x000fea0003800200 */
.L_x_14:
[----:B------:R-:W0:Y:S01]  /*0c20*/  MUFU.RCP64H R23, R21 ;  /* 0x0000001500177308 */ /* 0x000e220000001800 */
[----:B------:R-:W-:Y:S01]  /*0c30*/  IMAD.MOV.U32 R22, RZ, RZ, 0x1 ;  /* 0x00000001ff167424 */ /* 0x000fe200078e00ff */
[----:B------:R-:W-:Y:S01]  /*0c40*/  DADD R32, -R46, R10 ;  /* 0x000000002e207229 */ /* 0x000fe2000000010a */
[----:B------:R-:W-:Y:S04]  /*0c50*/  BSSY.RECONVERGENT B2, `(.L_x_16) ;  /* 0x0000013000027945 */ /* 0x000fe80003800200 */
[----:B0-----:R-:W-:-:S08]  /*0c60*/  DFMA R24, -R20, R22, 1 ;  /* 0x3ff000001418742b */ /* 0x001fd00000000116 */
[----:B------:R-:W-:-:S08]  /*0c70*/  DFMA R24, R24, R24, R24 ;  /* 0x000000181818722b */ /* 0x000fd00000000018 */
[----:B------:R-:W-:Y:S02]  /*0c80*/  DFMA R24, R22, R24, R22 ;  /* 0x000000181618722b */ /* 0x000fe40000000016 */
[----:B------:R-:W-:-:S06]  /*0c90*/  DMUL R22, R16, R18 ;  /* 0x0000001210167228 */ /* 0x000fcc0000000000 */
[----:B------:R-:W-:Y:S02]  /*0ca0*/  DFMA R26, -R20, R24, 1 ;  /* 0x3ff00000141a742b */ /* 0x000fe40000000118 */
[----:B------:R-:W-:-:S06]  /*0cb0*/  DMUL R32, R22, R32 ;  /* 0x0000002016207228 */ /* 0x000fcc0000000000 */
[----:B------:R-:W-:-:S04]  /*0cc0*/  DFMA R26, R24, R26, R24 ;  /* 0x0000001a181a722b */ /* 0x000fc80000000018 */
[----:B------:R-:W-:-:S04]  /*0cd0*/  FSETP.GEU.AND P1, PT, |R33|, 6.5827683646048100446e-37, PT ;  /* 0x036000002100780b */ /* 0x000fc80003f2e200 */
        /* <DEDUP_REMOVED lines=10> */
.L_x_17:
[----:B------:R-:W-:Y:S05]  /*0d80*/  BSYNC.RECONVERGENT B2 ;  /* 0x0000000000027941 */ /* 0x000fea0003800200 */
.L_x_16:
[----:B------:R-:W0:Y:S01]  /*0d90*/  MUFU.RCP64H R31, R21 ;  /* 0x00000015001f7308 */ /* 0x000e220000001800 */
[----:B------:R-:W-:Y:S01]  /*0da0*/  IMAD.MOV.U32 R30, RZ, RZ, 0x1 ;  /* 0x00000001ff1e7424 */ /* 0x000fe200078e00ff */
[----:B------:R-:W-:Y:S01]  /*0db0*/  DMUL R24, R10, R4 ;  /* 0x000000040a187228 */ /* 0x000fe20000000000 */
[----:B------:R-:W-:Y:S01]  /*0dc0*/  UMOV UR4, 0x51eb851f ;  /* 0x51eb851f00047882 */ /* 0x000fe20000000000 */
[----:B------:R-:W-:Y:S01]  /*0dd0*/  UMOV UR5, 0x40139eb8 ;  /* 0x40139eb800057882 */ /* 0x000fe20000000000 */
[----:B------:R-:W-:Y:S01]  /*0de0*/  DMUL R26, R46, R2 ;  /* 0x000000022e1a7228 */ /* 0x000fe20000000000 */
[----:B------:R-:W-:Y:S01]  /*0df0*/  BSSY.RECONVERGENT B2, `(.L_x_18) ;  /* 0x000001d000027945 */ /* 0x000fe20003800200 */
[----:B------:R-:W-:Y:S02]  /*0e00*/  DMUL R34, R10, UR4 ;  /* 0x000000040a227c28 */ /* 0x000fe40008000000 */
[----:B------:R-:W-:Y:S02]  /*0e10*/  DADD R6, R28, R6 ;  /* 0x000000001c067229 */ /* 0x000fe40000000006 */
[----:B------:R-:W-:-:S02]  /*0e20*/  DMUL R32, R24, R4 ;  /* 0x0000000418207228 */ /* 0x000fc40000000000 */
[----:B------:R-:W-:-:S03]  /*0e30*/  DMUL R2, R26, R2 ;  /* 0x000000021a027228 */ /* 0x000fc60000000000 */
[----:B------:R1:W-:Y:S01]  /*0e40*/  STG.E.64 desc[UR6][R12.64], R6 ;  /* 0x000000060c007986 */ /* 0x0003e2000c101b06 */
[----:B0-----:R-:W-:Y:S02]  /*0e50*/  DFMA R36, -R20, R30, 1 ;  /* 0x3ff000001424742b */ /* 0x001fe4000000011e */
[----:B------:R-:W-:Y:S02]  /*0e60*/  DFMA R32, R10, R34, R32 ;  /* 0x000000220a20722b */ /* 0x000fe40000000020 */
[----:B------:R-:W-:-:S04]  /*0e70*/  DMUL R10, R46, UR4 ;  /* 0x000000042e0a7c28 */ /* 0x000fc80008000000 */
[----:B------:R-:W-:Y:S02]  /*0e80*/  DFMA R4, R36, R36, R36 ;  /* 0x000000242404722b */ /* 0x000fe40000000024 */
[----:B------:R-:W-:Y:S02]  /*0e90*/  DMUL R32, R16, R32 ;  /* 0x0000002010207228 */ /* 0x000fe40000000000 */
[----:B------:R-:W-:-:S04]  /*0ea0*/  DFMA R2, R46, R10, R2 ;  /* 0x0000000a2e02722b */ /* 0x000fc80000000002 */
[----:B------:R-:W-:-:S04]  /*0eb0*/  DFMA R4, R30, R4, R30 ;  /* 0x000000041e04722b */ /* 0x000fc8000000001e */
[----:B------:R-:W-:-:S04]  /*0ec0*/  DFMA R32, R18, R2, -R32 ;  /* 0x000000021220722b */ /* 0x000fc80000000820 */
[----:B------:R-:W-:-:S06]  /*0ed0*/  DFMA R10, -R20, R4, 1 ;  /* 0x3ff00000140a742b */ /* 0x000fcc0000000104 */
[----:B------:R-:W-:Y:S02]  /*0ee0*/  FSETP.GEU.AND P1, PT, |R33|, 6.5827683646048100446e-37, PT ;  /* 0x036000002100780b */ /* 0x000fe40003f2e200 */
[----:B------:R-:W-:-:S08]  /*0ef0*/  DFMA R10, R4, R10, R4 ;  /* 0x0000000a040a722b */ /* 0x000fd00000000004 */
[----:B------:R-:W-:-:S08]  /*0f00*/  DMUL R2, R10, R32 ;  /* 0x000000200a027228 */ /* 0x000fd00000000000 */
[----:B------:R-:W-:-:S08]  /*0f10*/  DFMA R4, -R20, R2, R32 ;  /* 0x000000021404722b */ /* 0x000fd00000000120 */
[----:B------:R-:W-:-:S10]  /*0f20*/  DFMA R2, R10, R4, R2 ;  /* 0x000000040a02722b */ /* 0x000fd40000000002 */
[----:B------:R-:W-:-:S05]  /*0f30*/  FFMA R4, RZ, R21, R3 ;  /* 0x00000015ff047223 */ /* 0x000fca0000000003 */
[----:B------:R-:W-:-:S13]  /*0f40*/  FSETP.GT.AND P0, PT, |R4|, 1.469367938527859385e-39, PT ;  /* 0x001000000400780b */ /* 0x000fda0003f04200 */
[----:B-1----:R-:W-:Y:S05]  /*0f50*/  @P0 BRA P1, `(.L_x_19) ;  /* 0x0000000000180947 */ /* 0x002fea0000800000 */
[----:B------:R-:W-:Y:S01]  /*0f60*/  IMAD.MOV.U32 R30, RZ, RZ, R20 ;  /* 0x000000ffff1e7224 */ /* 0x000fe200078e0014 */
[----:B------:R-:W-:Y:S01]  /*0f70*/  MOV R42, 0xfa0 ;  /* 0x00000fa0002a7802 */ /* 0x000fe20000000f00 */
[----:B------:R-:W-:-:S07]  /*0f80*/  IMAD.MOV.U32 R31, RZ, RZ, R21 ;  /* 0x000000ffff1f7224 */ /* 0x000fce00078e0015 */
[----:B------:R-:W-:Y:S05]  /*0f90*/  CALL.REL.NOINC `($__internal_0_$__cuda_sm20_div_rn_f64_full) ;  /* 0x0000000400787944 */ /* 0x000fea0003c00000 */
[----:B------:R-:W-:Y:S01]  /*0fa0*/  MOV R2, R28 ;  /* 0x0000001c00027202 */ /* 0x000fe20000000f00 */
[----:B------:R-:W-:-:S07]  /*0fb0*/  IMAD.MOV.U32 R3, RZ, RZ, R29 ;  /* 0x000000ffff037224 */ /* 0x000fce00078e001d */
.L_x_19:
[----:B------:R-:W-:Y:S05]  /*0fc0*/  BSYNC.RECONVERGENT B2 ;  /* 0x0000000000027941 */ /* 0x000fea0003800200 */
.L_x_18:
[----:B------:R-:W0:Y:S01]  /*0fd0*/  MUFU.RCP64H R5, R21 ;  /* 0x0000001500057308 */ /* 0x000e220000001800 */
[----:B------:R-:W-:Y:S01]  /*0fe0*/  IMAD.MOV.U32 R4, RZ, RZ, 0x1 ;  /* 0x00000001ff047424 */ /* 0x000fe200078e00ff */
[----:B------:R-:W-:Y:S01]  /*0ff0*/  DADD R24, -R26, R24 ;  /* 0x000000001a187229 */ /* 0x000fe20000000118 */
[----:B------:R-:W-:Y:S07]  /*1000*/  BSSY.RECONVERGENT B2, `(.L_x_20) ;  /* 0x0000014000027945 */ /* 0x000fee0003800200 */
[----:B------:R-:W-:-:S02]  /*1010*/  DMUL R32, R22, R24 ;  /* 0x0000001816207228 */ /* 0x000fc40000000000 */
[----:B0-----:R-:W-:-:S08]  /*1020*/  DFMA R6, -R20, R4, 1 ;  /* 0x3ff000001406742b */ /* 0x001fd00000000104 */
[----:B------:R-:W-:Y:S01]  /*1030*/  FSETP.GEU.AND P1, PT, |R33|, 6.5827683646048100446e-37, PT ;  /* 0x036000002100780b */ /* 0x000fe20003f2e200 */
[----:B------:R-:W-:-:S08]  /*1040*/  DFMA R6, R6, R6, R6 ;  /* 0x000000060606722b */ /* 0x000fd00000000006 */
[----:B------:R-:W-:-:S08]  /*1050*/  DFMA R6, R4, R6, R4 ;  /* 0x000000060406722b */ /* 0x000fd00000000004 */
[----:B------:R-:W-:-:S08]  /*1060*/  DFMA R4, -R20, R6, 1 ;  /* 0x3ff000001404742b */ /* 0x000fd00000000106 */
[----:B------:R-:W-:-:S08]  /*1070*/  DFMA R10, R6, R4, R6 ;  /* 0x00000004060a722b */ /* 0x000fd00000000006 */
        /* <DEDUP_REMOVED lines=10> */
[----:B------:R-:W-:Y:S02]  /*1120*/  IMAD.MOV.U32 R4, RZ, RZ, R28 ;  /* 0x000000ffff047224 */ /* 0x000fe400078e001c */
[----:B------:R-:W-:-:S07]  /*1130*/  IMAD.MOV.U32 R5, RZ, RZ, R29 ;  /* 0x000000ffff057224 */ /* 0x000fce00078e001d */
.L_x_21:
[----:B------:R-:W-:Y:S05]  /*1140*/  BSYNC.RECONVERGENT B2 ;  /* 0x0000000000027941 */ /* 0x000fea0003800200 */
.L_x_20:
[----:B------:R-:W-:Y:S02]  /*1150*/  DADD R2, R4, R2 ;  /* 0x0000000004027229 */ /* 0x000fe40000000002 */
[----:B------:R-:W-:Y:S01]  /*1160*/  DSETP.MAX.AND P0, P1, |R16|, |R18|, PT ;  /* 0x400000121000722a */ /* 0x000fe2000390f200 */
[----:B------:R-:W-:Y:S01]  /*1170*/  IMAD.MOV.U32 R4, RZ, RZ, R17 ;  /* 0x000000ffff047224 */ /* 0x000fe200078e0011 */
[----:B------:R-:W-:-:S03]  /*1180*/  MOV R5, R19 ;  /* 0x0000001300057202 */ /* 0x000fc60000000f00 */
[----:B------:R2:W-:Y:S01]  /*1190*/  STG.E.64 desc[UR6][R14.64], R2 ;  /* 0x000000020e007986 */ /* 0x0005e2000c101b06 */
[----:B------:R-:W-:Y:S02]  /*11a0*/  FSEL R7, |R4|, |R5|, P0 ;  /* 0x4000000504077208 */ /* 0x000fe40000000200 */
[----:B------:R-:W-:-:S06]  /*11b0*/  SEL R16, R16, R18, P0 ;  /* 0x0000001210107207 */ /* 0x000fcc0000000000 */
[----:B------:R-:W-:-:S05]  /*11c0*/  @P1 LOP3.LUT R7, R5, 0x80000, RZ, 0xfc, !PT ;  /* 0x0008000005071812 */ /* 0x000fca00078efcff */
[----:B--2---:R-:W-:-:S07]  /*11d0*/  IMAD.MOV.U32 R17, RZ, RZ, R7 ;  /* 0x000000ffff117224 */ /* 0x004fce00078e0007 */
.L_x_12:
[----:B------:R-:W-:Y:S05]  /*11e0*/  BSYNC.RECONVERGENT B1 ;  /* 0x0000000000017941 */ /* 0x000fea0003800200 */
.L_x_10:
[----:B01----:R-:W0:Y:S02]  /*11f0*/  LDC.64 R2, c[0x0][0x3a8] ;  /* 0x0000ea00ff027b82 */ /* 0x003e240000000a00 */
[----:B0-----:R-:W-:-:S05]  /*1200*/  IMAD.WIDE R2, R0, 0x8, R2 ;  /* 0x0000000800027825 */ /* 0x001fca00078e0202 */
[----:B------:R-:W2:Y:S01]  /*1210*/  LDG.E.64 R4, desc[UR6][R2.64] ;  /* 0x0000000602047981 */ /* 0x000ea2000c1e1b00 */
[----:B------:R-:W-:Y:S01]  /*1220*/  IMAD.MOV.U32 R7, RZ, RZ, R17 ;  /* 0x000000ffff077224 */ /* 0x000fe200078e0011 */
[----:B--2---:R-:W-:Y:S01]  /*1230*/  DSETP.MAX.AND P0, P1, R4, R16, PT ;  /* 0x000000100400722a */ /* 0x004fe2000390f000 */
[----:B------:R-:W-:-:S05]  /*1240*/  IMAD.MOV.U32 R6, RZ, RZ, R5 ;  /* 0x000000ffff067224 */ /* 0x000fca00078e0005 */
[----:B------:R-:W-:Y:S02]  /*1250*/  FSEL R11, R6, R7, P0 ;  /* 0x00000007060b7208 */ /* 0x000fe40000000000 */
[----:B------:R-:W-:-:S06]  /*1260*/  SEL R4, R4, R16, P0 ;  /* 0x0000001004047207 */ /* 0x000fcc0000000000 */
[----:B------:R-:W-:-:S05]  /*1270*/  @P1 LOP3.LUT R11, R7, 0x80000, RZ, 0xfc, !PT ;  /* 0x00080000070b1812 */ /* 0x000fca00078efcff */
[----:B------:R-:W-:-:S05]  /*1280*/  IMAD.MOV.U32 R5, RZ, RZ, R11 ;  /* 0x000000ffff057224 */ /* 0x000fca00078e000b */
[----:B------:R0:W-:Y:S02]  /*1290*/  STG.E.64 desc[UR6][R2.64], R4 ;  /* 0x0000000402007986 */ /* 0x0001e4000c101b06 */
.L_x_1:
[----:B------:R-:W-:Y:S05]  /*12a0*/  BSYNC.RECONVERGENT B0 ;  /* 0x0000000000007941 */ /* 0x000fea0003800200 */
.L_x_0:
[----:B------:R-:W1:Y:S02]  /*12b0*/  LDCU UR4, c[0x0][0x380] ;  /* 0x00007000ff0477ac */ /* 0x000e640008000800 */
[----:B-1----:R-:W-:-:S13]  /*12c0*/  ISETP.GE.AND P1, PT, R0, UR4, PT ;  /* 0x0000000400007c0c */ /* 0x002fda000bf26270 */
[----:B0-----:R-:W0:Y:S02]  /*12d0*/  @!P1 LDC.64 R2, c[0x0][0x3a8] ;  /* 0x0000ea00ff029b82 */ /* 0x001e240000000a00 */
[----:B0-----:R-:W-:-:S06]  /*12e0*/  @!P1 IMAD.WIDE R2, R0, 0x8, R2 ;  /* 0x0000000800029825 */ /* 0x001fcc00078e0202 */
[----:B------:R-:W2:Y:S01]  /*12f0*/  @!P1 LDG.E.64 R2, desc[UR6][R2.64] ;  /* 0x0000000602029981 */ /* 0x000ea2000c1e1b00 */
[----:B------:R-:W0:Y:S01]  /*1300*/  S2UR UR5, SR_CgaCtaId ;  /* 0x00000000000579c3 */ /* 0x000e220000008800 */
[----:B------:R-:W-:Y:S01]  /*1310*/  UMOV UR4, 0x400 ;  /* 0x0000040000047882 */ /* 0x000fe20000000000 */
[----:B------:R-:W-:Y:S02]  /*1320*/  ISETP.GE.U32.AND P2, PT, R8, 0x2, PT ;  /* 0x000000020800780c */ /* 0x000fe40003f46070 */
[----:B------:R-:W-:Y:S01]  /*1330*/  ISETP.NE.AND P0, PT, R9, RZ, PT ;  /* 0x000000ff0900720c */ /* 0x000fe20003f05270 */
[----:B0-----:R-:W-:-:S06]  /*1340*/  ULEA UR4, UR5, UR4, 0x18 ;  /* 0x0000000405047291 */ /* 0x001fcc000f8ec0ff */
[----:B------:R-:W-:-:S05]  /*1350*/  LEA R7, R9, UR4, 0x3 ;  /* 0x0000000409077c11 */ /* 0x000fca000f8e18ff */
[----:B--2---:R0:W-:Y:S04]  /*1360*/  @!P1 STS.64 [R7], R2 ;  /* 0x0000000207009388 */ /* 0x0041e80000000a00 */
[----:B------:R0:W-:Y:S01]  /*1370*/  @P1 STS.64 [R7], RZ ;  /* 0x000000ff07001388 */ /* 0x0001e20000000a00 */
[----:B------:R-:W-:Y:S06]  /*1380*/  BAR.SYNC.DEFER_BLOCKING 0x0 ;  /* 0x0000000000007b1d */ /* 0x000fec0000010000 */
[----:B------:R-:W-:Y:S05]  /*1390*/  @!P2 BRA `(.L_x_22) ;  /* 0x000000000034a947 */ /* 0x000fea0003800000 */
.L_x_23:
[----:B------:R-:W-:-:S04]  /*13a0*/  SHF.R.U32.HI R0, RZ, 0x1, R8 ;  /* 0x00000001ff007819 */ /* 0x000fc80000011608 */
[----:B------:R-:W-:-:S13]  /*13b0*/  ISETP.GE.U32.AND P2, PT, R9, R0, PT ;  /* 0x000000000900720c */ /* 0x000fda0003f46070 */
[----:B------:R-:W-:Y:S01]  /*13c0*/  @!P2 IMAD R4, R0, 0x8, R7 ;  /* 0x000000080004a824 */ /* 0x000fe200078e0207 */
[----:B01----:R-:W-:Y:S05]  /*13d0*/  @!P2 LDS.64 R2, [R7] ;  /* 0x000000000702a984 */ /* 0x003fea0000000a00 */
[----:B------:R-:W0:Y:S02]  /*13e0*/  @!P2 LDS.64 R4, [R4] ;  /* 0x000000000404a984 */ /* 0x000e240000000a00 */
[----:B0-----:R-:W-:-:S06]  /*13f0*/  @!P2 DSETP.GT.AND P1, PT, R2, R4, PT ;  /* 0x000000040200a22a */ /* 0x001fcc0003f24000 */
[----:B------:R-:W-:Y:S02]  /*1400*/  @!P2 FSEL R2, R2, R4, P1 ;  /* 0x000000040202a208 */ /* 0x000fe40000800000 */
[----:B------:R-:W-:Y:S02]  /*1410*/  @!P2 FSEL R3, R3, R5, P1 ;  /* 0x000000050303a208 */ /* 0x000fe40000800000 */
[----:B------:R-:W-:Y:S01]  /*1420*/  ISETP.GT.U32.AND P1, PT, R8, 0x3, PT ;  /* 0x000000030800780c */ /* 0x000fe20003f24070 */
[----:B------:R-:W-:Y:S02]  /*1430*/  IMAD.MOV.U32 R8, RZ, RZ, R0 ;  /* 0x000000ffff087224 */ /* 0x000fe400078e0000 */
[----:B------:R1:W-:Y:S01]  /*1440*/  @!P2 STS.64 [R7], R2 ;  /* 0x000000020700a388 */ /* 0x0003e20000000a00 */
[----:B------:R-:W-:Y:S09]  /*1450*/  BAR.SYNC.DEFER_BLOCKING 0x0 ;  /* 0x0000000000007b1d */ /* 0x000ff20000010000 */
[----:B------:R-:W-:Y:S05]  /*1460*/  @P1 BRA `(.L_x_23) ;  /* 0xfffffffc00cc1947 */ /* 0x000fea000383ffff */
.L_x_22:
[----:B------:R-:W-:Y:S05]  /*1470*/  @P0 EXIT ;  /* 0x000000000000094d */ /* 0x000fea0003800000 */
[----:B01----:R-:W0:Y:S02]  /*1480*/  LDC.64 R2, c[0x0][0x3b0] ;  /* 0x0000ec00ff027b82 */ /* 0x003e240000000a00 */
[----:B0-----:R0:W5:Y:S06]  /*1490*/  LDG.E.64 R4, desc[UR6][R2.64] ;  /* 0x0000000602047981 */ /* 0x00116c000c1e1b00 */
[----:B------:R-:W1:Y:S01]  /*14a0*/  S2UR UR5, SR_CgaCtaId ;  /* 0x00000000000579c3 */ /* 0x000e620000008800 */
[----:B------:R-:W-:Y:S02]  /*14b0*/  UMOV UR4, 0x400 ;  /* 0x0000040000047882 */ /* 0x000fe40000000000 */
[----:B-1----:R-:W-:-:S09]  /*14c0*/  ULEA UR4, UR5, UR4, 0x18 ;  /* 0x0000000405047291 */ /* 0x002fd2000f8ec0ff */
[----:B0-----:R-:W1:Y:S03]  /*14d0*/  LDS.64 R6, [UR4] ;  /* 0x00000004ff067984 */ /* 0x001e660008000a00 */
.L_x_24:
[----:B-1---5:R-:W-:Y:S01]  /*14e0*/  DSETP.GT.AND P0, PT, R6, R4, PT ;  /* 0x000000040600722a */ /* 0x022fe20003f04000 */
[----:B------:R-:W-:-:S13]  /*14f0*/  YIELD ;  /* 0x0000000000007946 */ /* 0x000fda0003800000 */
[----:B------:R-:W-:Y:S05]  /*1500*/  @!P0 EXIT ;  /* 0x000000000000894d */ /* 0x000fea0003800000 */
[----:B------:R-:W2:Y:S02]  /*1510*/  ATOMG.E.CAS.64.STRONG.GPU PT, R8, [R2], R4, R6 ;  /* 0x00000004020873a9 */ /* 0x000ea400001ee506 */
[----:B--2---:R-:W-:Y:S01]  /*1520*/  ISETP.NE.U32.AND P0, PT, R8, R4, PT ;  /* 0x000000040800720c */ /* 0x004fe20003f05070 */
[----:B------:R-:W-:-:S03]  /*1530*/  IMAD.MOV.U32 R4, RZ, RZ, R8 ;  /* 0x000000ffff047224 */ /* 0x000fc600078e0008 */
[----:B------:R-:W-:Y:S02]  /*1540*/  ISETP.NE.AND.EX P0, PT, R9, R5, PT, P0 ;  /* 0x000000050900720c */ /* 0x000fe40003f05300 */
[----:B------:R-:W-:-:S11]  /*1550*/  MOV R5, R9 ;  /* 0x0000000900057202 */ /* 0x000fd60000000f00 */
[----:B------:R-:W-:Y:S05]  /*1560*/  @P0 BRA `(.L_x_24) ;  /* 0xfffffffc00dc0947 */ /* 0x000fea000383ffff */
[----:B------:R-:W-:Y:S05]  /*1570*/  EXIT ;  /* 0x000000000000794d */ /* 0x000fea0003800000 */
        .weak           $__internal_0_$__cuda_sm20_div_rn_f64_full
        .type           $__internal_0_$__cuda_sm20_div_rn_f64_full,@function
        .size           $__internal_0_$__cuda_sm20_div_rn_f64_full,($__internal_1_$__cuda_sm20_dsqrt_rn_f64_mediumpath_v1 - $__internal_0_$__cuda_sm20_div_rn_f64_full)
$__internal_0_$__cuda_sm20_div_rn_f64_full:
[C---:B------:R-:W-:Y:S01]  /*1580*/  FSETP.GEU.AND P0, PT, |R31|.reuse, 1.469367938527859385e-39, PT ;  /* 0x001000001f00780b */ /* 0x040fe20003f0e200 */
[----:B------:R-:W-:Y:S01]  /*1590*/  IMAD.MOV.U32 R38, RZ, RZ, 0x1 ;  /* 0x00000001ff267424 */ /* 0x000fe200078e00ff */
[----:B------:R-:W-:Y:S01]  /*15a0*/  LOP3.LUT R28, R31, 0x800fffff, RZ, 0xc0, !PT ;  /* 0x800fffff1f1c7812 */ /* 0x000fe200078ec0ff */
[----:B------:R-:W-:Y:S01]  /*15b0*/  IMAD.MOV.U32 R44, RZ, RZ, 0x1ca00000 ;  /* 0x1ca00000ff2c7424 */ /* 0x000fe200078e00ff */
[C---:B------:R-:W-:Y:S01]  /*15c0*/  FSETP.GEU.AND P2, PT, |R33|.reuse, 1.469367938527859385e-39, PT ;  /* 0x001000002100780b */ /* 0x040fe20003f4e200 */
[----:B------:R-:W-:Y:S01]  /*15d0*/  BSSY.RECONVERGENT B3, `(.L_x_25) ;  /* 0x0000052000037945 */ /* 0x000fe20003800200 */
[----:B------:R-:W-:Y:S01]  /*15e0*/  LOP3.LUT R29, R28, 0x3ff00000, RZ, 0xfc, !PT ;  /* 0x3ff000001c1d7812 */ /* 0x000fe200078efcff */
[----:B------:R-:W-:Y:S01]  /*15f0*/  IMAD.MOV.U32 R28, RZ, RZ, R30 ;  /* 0x000000ffff1c7224 */ /* 0x000fe200078e001e */
[----:B------:R-:W-:Y:S02]  /*1600*/  LOP3.LUT R43, R33, 0x7ff00000, RZ, 0xc0, !PT ;  /* 0x7ff00000212b7812 */ /* 0x000fe400078ec0ff */
[----:B------:R-:W-:-:S03]  /*1610*/  LOP3.LUT R45, R31, 0x7ff00000, RZ, 0xc0, !PT ;  /* 0x7ff000001f2d7812 */ /* 0x000fc600078ec0ff */
[----:B------:R-:W-:Y:S01]  /*1620*/  @!P0 DMUL R28, R30, 8.98846567431157953865e+307 ;  /* 0x7fe000001e1c8828 */ /* 0x000fe20000000000 */
[----:B------:R-:W-:-:S03]  /*1630*/  ISETP.GE.U32.AND P1, PT, R43, R45, PT ;  /* 0x0000002d2b00720c */ /* 0x000fc60003f26070 */
[----:B------:R-:W-:Y:S01]  /*1640*/  @!P2 LOP3.LUT R34, R31, 0x7ff00000, RZ, 0xc0, !PT ;  /* 0x7ff000001f22a812 */ /* 0x000fe200078ec0ff */
[----:B------:R-:W-:Y:S01]  /*1650*/  @!P2 IMAD.MOV.U32 R40, RZ, RZ, RZ ;  /* 0x000000ffff28a224 */ /* 0x000fe200078e00ff */
[----:B------:R-:W0:Y:S01]  /*1660*/  MUFU.RCP64H R39, R29 ;  /* 0x0000001d00277308 */ /* 0x000e220000001800 */
[----:B------:R-:W-:Y:S02]  /*1670*/  SEL R35, R44, 0x63400000, !P1 ;  /* 0x634000002c237807 */ /* 0x000fe40004800000 */
[----:B------:R-:W-:Y:S02]  /*1680*/  @!P2 ISETP.GE.U32.AND P3, PT, R43, R34, PT ;  /* 0x000000222b00a20c */ /* 0x000fe40003f66070 */
[----:B------:R-:W-:Y:S02]  /*1690*/  LOP3.LUT R35, R35, 0x800fffff, R33, 0xf8, !PT ;  /* 0x800fffff23237812 */ /* 0x000fe400078ef821 */
[----:B------:R-:W-:Y:S01]  /*16a0*/  @!P0 LOP3.LUT R45, R29, 0x7ff00000, RZ, 0xc0, !PT ;  /* 0x7ff000001d2d8812 */ /* 0x000fe200078ec0ff */
[----:B0-----:R-:W-:-:S08]  /*16b0*/  DFMA R36, R38, -R28, 1 ;  /* 0x3ff000002624742b */ /* 0x001fd0000000081c */
[----:B------:R-:W-:-:S08]  /*16c0*/  DFMA R36, R36, R36, R36 ;  /* 0x000000242424722b */ /* 0x000fd00000000024 */
[----:B------:R-:W-:Y:S01]  /*16d0*/  DFMA R36, R38, R36, R38 ;  /* 0x000000242624722b */ /* 0x000fe20000000026 */
[----:B------:R-:W-:-:S04]  /*16e0*/  @!P2 SEL R39, R44, 0x63400000, !P3 ;  /* 0x634000002c27a807 */ /* 0x000fc80005800000 */
[----:B------:R-:W-:-:S03]  /*16f0*/  @!P2 LOP3.LUT R34, R39, 0x80000000, R33, 0xf8, !PT ;  /* 0x800000002722a812 */ /* 0x000fc600078ef821 */
[----:B------:R-:W-:Y:S01]  /*1700*/  DFMA R38, R36, -R28, 1 ;  /* 0x3ff000002426742b */ /* 0x000fe2000000081c */
[----:B------:R-:W-:Y:S01]  /*1710*/  @!P2 LOP3.LUT R41, R34, 0x100000, RZ, 0xfc, !PT ;  /* 0x001000002229a812 */ /* 0x000fe200078efcff */
[----:B------:R-:W-:-:S06]  /*1720*/  IMAD.MOV.U32 R34, RZ, RZ, R32 ;  /* 0x000000ffff227224 */ /* 0x000fcc00078e0020 */
[----:B------:R-:W-:Y:S02]  /*1730*/  DFMA R36, R36, R38, R36 ;  /* 0x000000262424722b */ /* 0x000fe40000000024 */
[----:B------:R-:W-:-:S08]  /*1740*/  @!P2 DFMA R34, R34, 2, -R40 ;  /* 0x400000002222a82b */ /* 0x000fd00000000828 */
[----:B------:R-:W-:-:S08]  /*1750*/  DMUL R38, R36, R34 ;  /* 0x0000002224267228 */ /* 0x000fd00000000000 */
[----:B------:R-:W-:-:S08]  /*1760*/  DFMA R40, R38, -R28, R34 ;  /* 0x8000001c2628722b */ /* 0x000fd00000000022 */
[----:B------:R-:W-:Y:S01]  /*1770*/  DFMA R40, R36, R40, R38 ;  /* 0x000000282428722b */ /* 0x000fe20000000026 */
[----:B------:R-:W-:Y:S01]  /*1780*/  IMAD.MOV.U32 R36, RZ, RZ, R43 ;  /* 0x000000ffff247224 */ /* 0x000fe200078e002b */
[----:B------:R-:W-:-:S05]  /*1790*/  @!P2 LOP3.LUT R36, R35, 0x7ff00000, RZ, 0xc0, !PT ;  /* 0x7ff000002324a812 */ /* 0x000fca00078ec0ff */
[----:B------:R-:W-:-:S05]  /*17a0*/  VIADD R37, R36, 0xffffffff ;  /* 0xffffffff24257836 */ /* 0x000fca0000000000 */
[----:B------:R-:W-:Y:S02]  /*17b0*/  ISETP.GT.U32.AND P0, PT, R37, 0x7feffffe, PT ;  /* 0x7feffffe2500780c */ /* 0x000fe40003f04070 */
[----:B------:R-:W-:-:S04]  /*17c0*/  IADD3 R37, PT, PT, R45, -0x1, RZ ;  /* 0xffffffff2d257810 */ /* 0x000fc80007ffe0ff */
[----:B------:R-:W-:-:S13]  /*17d0*/  ISETP.GT.U32.OR P0, PT, R37, 0x7feffffe, P0 ;  /* 0x7feffffe2500780c */ /* 0x000fda0000704470 */
[----:B------:R-:W-:Y:S05]  /*17e0*/  @P0 BRA `(.L_x_26) ;  /* 0x00000000006c0947 */ /* 0x000fea0003800000 */
[----:B------:R-:W-:Y:S01]  /*17f0*/  LOP3.LUT R32, R31, 0x7ff00000, RZ, 0xc0, !PT ;  /* 0x7ff000001f207812 */ /* 0x000fe200078ec0ff */
[----:B------:R-:W-:-:S03]  /*1800*/  IMAD.MOV.U32 R36, RZ, RZ, RZ ;  /* 0x000000ffff247224 */ /* 0x000fc600078e00ff */
[CC--:B------:R-:W-:Y:S02]  /*1810*/  VIADDMNMX R33, R43.reuse, -R32.reuse, 0xb9600000, !PT ;  /* 0xb96000002b217446 */ /* 0x0c0fe40007800920 */
[----:B------:R-:W-:Y:S02]  /*1820*/  ISETP.GE.U32.AND P0, PT, R43, R32, PT ;  /* 0x000000202b00720c */ /* 0x000fe40003f06070 */
[----:B------:R-:W-:Y:S02]  /*1830*/  VIMNMX R32, PT, PT, R33, 0x46a00000, PT ;  /* 0x46a0000021207848 */ /* 0x000fe40003fe0100 */
[----:B------:R-:W-:-:S05]  /*1840*/  SEL R33, R44, 0x63400000, !P0 ;  /* 0x634000002c217807 */ /* 0x000fca0004000000 */
[----:B------:R-:W-:-:S04]  /*1850*/  IMAD.IADD R32, R32, 0x1, -R33 ;  /* 0x0000000120207824 */ /* 0x000fc800078e0a21 */
[----:B------:R-:W-:-:S06]  /*1860*/  VIADD R37, R32, 0x7fe00000 ;  /* 0x7fe0000020257836 */ /* 0x000fcc0000000000 */
[----:B------:R-:W-:-:S10]  /*1870*/  DMUL R38, R40, R36 ;  /* 0x0000002428267228 */ /* 0x000fd40000000000 */
[----:B------:R-:W-:-:S13]  /*1880*/  FSETP.GTU.AND P0, PT, |R39|, 1.469367938527859385e-39, PT ;  /* 0x001000002700780b */ /* 0x000fda0003f0c200 */
[----:B------:R-:W-:Y:S05]  /*1890*/  @P0 BRA `(.L_x_27) ;  /* 0x0000000000940947 */ /* 0x000fea0003800000 */
[----:B------:R-:W-:Y:S01]  /*18a0*/  DFMA R28, R40, -R28, R34 ;  /* 0x8000001c281c722b */ /* 0x000fe20000000022 */
[----:B------:R-:W-:-:S09]  /*18b0*/  IMAD.MOV.U32 R36, RZ, RZ, RZ ;  /* 0x000000ffff247224 */ /* 0x000fd200078e00ff */
[C---:B------:R-:W-:Y:S02]  /*18c0*/  FSETP.NEU.AND P0, PT, R29.reuse, RZ, PT ;  /* 0x000000ff1d00720b */ /* 0x040fe40003f0d000 */
[----:B------:R-:W-:-:S04]  /*18d0*/  LOP3.LUT R31, R29, 0x80000000, R31, 0x48, !PT ;  /* 0x800000001d1f7812 */ /* 0x000fc800078e481f */
[----:B------:R-:W-:-:S07]  /*18e0*/  LOP3.LUT R37, R31, R37, RZ, 0xfc, !PT ;  /* 0x000000251f257212 */ /* 0x000fce00078efcff */
[----:B------:R-:W-:Y:S05]  /*18f0*/  @!P0 BRA `(.L_x_27) ;  /* 0x00000000007c8947 */ /* 0x000fea0003800000 */
[----:B------:R-:W-:Y:S01]  /*1900*/  IMAD.MOV R29, RZ, RZ, -R32 ;  /* 0x000000ffff1d7224 */ /* 0x000fe200078e0a20 */
[----:B------:R-:W-:Y:S01]  /*1910*/  DMUL.RP R36, R40, R36 ;  /* 0x0000002428247228 */ /* 0x000fe20000008000 */
[----:B------:R-:W-:-:S06]  /*1920*/  IMAD.MOV.U32 R28, RZ, RZ, RZ ;  /* 0x000000ffff1c7224 */ /* 0x000fcc00078e00ff */
[----:B------:R-:W-:-:S03]  /*1930*/  DFMA R28, R38, -R28, R40 ;  /* 0x8000001c261c722b */ /* 0x000fc60000000028 */
[----:B------:R-:W-:-:S03]  /*1940*/  LOP3.LUT R31, R37, R31, RZ, 0x3c, !PT ;  /* 0x0000001f251f7212 */ /* 0x000fc600078e3cff */
[----:B------:R-:W-:-:S04]  /*1950*/  IADD3 R28, PT, PT, -R32, -0x43300000, RZ ;  /* 0xbcd00000201c7810 */ /* 0x000fc80007ffe1ff */
[----:B------:R-:W-:-:S04]  /*1960*/  FSETP.NEU.AND P0, PT, |R29|, R28, PT ;  /* 0x0000001c1d00720b */ /* 0x000fc80003f0d200 */
[----:B------:R-:W-:Y:S02]  /*1970*/  FSEL R38, R36, R38, !P0 ;  /* 0x0000002624267208 */ /* 0x000fe40004000000 */
[----:B------:R-:W-:Y:S01]  /*1980*/  FSEL R39, R31, R39, !P0 ;  /* 0x000000271f277208 */ /* 0x000fe20004000000 */
[----:B------:R-:W-:Y:S06]  /*1990*/  BRA `(.L_x_27) ;  /* 0x0000000000547947 */ /* 0x000fec0003800000 */
.L_x_26:
[----:B------:R-:W-:-:S14]  /*19a0*/  DSETP.NAN.AND P0, PT, R32, R32, PT ;  /* 0x000000202000722a */ /* 0x000fdc0003f08000 */
[----:B------:R-:W-:Y:S05]  /*19b0*/  @P0 BRA `(.L_x_28) ;  /* 0x0000000000440947 */ /* 0x000fea0003800000 */
[----:B------:R-:W-:-:S14]  /*19c0*/  DSETP.NAN.AND P0, PT, R30, R30, PT ;  /* 0x0000001e1e00722a */ /* 0x000fdc0003f08000 */
[----:B------:R-:W-:Y:S05]  /*19d0*/  @P0 BRA `(.L_x_29) ;  /* 0x0000000000300947 */ /* 0x000fea0003800000 */
[----:B------:R-:W-:Y:S01]  /*19e0*/  ISETP.NE.AND P0, PT, R36, R45, PT ;  /* 0x0000002d2400720c */ /* 0x000fe20003f05270 */
[----:B------:R-:W-:Y:S01]  /*19f0*/  IMAD.MOV.U32 R38, RZ, RZ, 0x0 ;  /* 0x00000000ff267424 */ /* 0x000fe200078e00ff */
[----:B------:R-:W-:-:S11]  /*1a00*/  MOV R39, 0xfff80000 ;  /* 0xfff8000000277802 */ /* 0x000fd60000000f00 */
[----:B------:R-:W-:Y:S05]  /*1a10*/  @!P0 BRA `(.L_x_27) ;  /* 0x0000000000348947 */ /* 0x000fea0003800000 */
[----:B------:R-:W-:Y:S02]  /*1a20*/  ISETP.NE.AND P0, PT, R36, 0x7ff00000, PT ;  /* 0x7ff000002400780c */ /* 0x000fe40003f05270 */
[----:B------:R-:W-:Y:S02]  /*1a30*/  LOP3.LUT R39, R33, 0x80000000, R31, 0x48, !PT ;  /* 0x8000000021277812 */ /* 0x000fe400078e481f */
[----:B------:R-:W-:-:S13]  /*1a40*/  ISETP.EQ.OR P0, PT, R45, RZ, !P0 ;  /* 0x000000ff2d00720c */ /* 0x000fda0004702670 */
[----:B------:R-:W-:Y:S01]  /*1a50*/  @P0 LOP3.LUT R28, R39, 0x7ff00000, RZ, 0xfc, !PT ;  /* 0x7ff00000271c0812 */ /* 0x000fe200078efcff */
[----:B------:R-:W-:Y:S02]  /*1a60*/  @!P0 IMAD.MOV.U32 R38, RZ, RZ, RZ ;  /* 0x000000ffff268224 */ /* 0x000fe400078e00ff */
[----:B------:R-:W-:Y:S02]  /*1a70*/  @P0 IMAD.MOV.U32 R38, RZ, RZ, RZ ;  /* 0x000000ffff260224 */ /* 0x000fe400078e00ff */
[----:B------:R-:W-:Y:S01]  /*1a80*/  @P0 IMAD.MOV.U32 R39, RZ, RZ, R28 ;  /* 0x000000ffff270224 */ /* 0x000fe200078e001c */
[----:B------:R-:W-:Y:S06]  /*1a90*/  BRA `(.L_x_27) ;  /* 0x0000000000147947 */ /* 0x000fec0003800000 */
.L_x_29:
[----:B------:R-:W-:Y:S01]  /*1aa0*/  LOP3.LUT R39, R31, 0x80000, RZ, 0xfc, !PT ;  /* 0x000800001f277812 */ /* 0x000fe200078efcff */
[----:B------:R-:W-:Y:S01]  /*1ab0*/  IMAD.MOV.U32 R38, RZ, RZ, R30 ;  /* 0x000000ffff267224 */ /* 0x000fe200078e001e */
[----:B------:R-:W-:Y:S06]  /*1ac0*/  BRA `(.L_x_27) ;  /* 0x0000000000087947 */ /* 0x000fec0003800000 */
.L_x_28:
[----:B------:R-:W-:Y:S01]  /*1ad0*/  LOP3.LUT R39, R33, 0x80000, RZ, 0xfc, !PT ;  /* 0x0008000021277812 */ /* 0x000fe200078efcff */
[----:B------:R-:W-:-:S07]  /*1ae0*/  IMAD.MOV.U32 R38, RZ, RZ, R32 ;  /* 0x000000ffff267224 */ /* 0x000fce00078e0020 */
.L_x_27:
[----:B------:R-:W-:Y:S05]  /*1af0*/  BSYNC.RECONVERGENT B3 ;  /* 0x0000000000037941 */ /* 0x000fea0003800200 */
.L_x_25:
[----:B------:R-:W-:Y:S01]  /*1b00*/  IMAD.MOV.U32 R43, RZ, RZ, 0x0 ;  /* 0x00000000ff2b7424 */ /* 0x000fe200078e00ff */
[----:B------:R-:W-:Y:S01]  /*1b10*/  MOV R29, R39 ;  /* 0x00000027001d7202 */ /* 0x000fe20000000f00 */
[----:B------:R-:W-:Y:S02]  /*1b20*/  IMAD.MOV.U32 R28, RZ, RZ, R38 ;  /* 0x000000ffff1c7224 */ /* 0x000fe400078e0026 */
[----:B------:R-:W-:Y:S05]  /*1b30*/  RET.REL.NODEC R42 `(_Z11Flux_kerneliPdS_S_S_S_S_) ;  /* 0xffffffe42a307950 */ /* 0x000fea0003c3ffff */
        .weak           $__internal_1_$__cuda_sm20_dsqrt_rn_f64_mediumpath_v1
        .type           $__internal_1_$__cuda_sm20_dsqrt_rn_f64_mediumpath_v1,@function
        .size           $__internal_1_$__cuda_sm20_dsqrt_rn_f64_mediumpath_v1,(.L_x_50 - $__internal_1_$__cuda_sm20_dsqrt_rn_f64_mediumpath_v1)
$__internal_1_$__cuda_sm20_dsqrt_rn_f64_mediumpath_v1:
[----:B------:R-:W-:Y:S01]  /*1b40*/  ISETP.GE.U32.AND P0, PT, R18, -0x3400000, PT ;  /* 0xfcc000001200780c */ /* 0x000fe20003f06070 */
[----:B------:R-:W-:Y:S01]  /*1b50*/  BSSY.RECONVERGENT B2, `(.L_x_30) ;  /* 0x0000025000027945 */ /* 0x000fe20003800200 */
[----:B------:R-:W-:Y:S02]  /*1b60*/  IMAD.MOV.U32 R18, RZ, RZ, R26 ;  /* 0x000000ffff127224 */ /* 0x000fe400078e001a */
[----:B------:R-:W-:-:S09]  /*1b70*/  IMAD.MOV.U32 R19, RZ, RZ, R27 ;  /* 0x000000ffff137224 */ /* 0x000fd200078e001b */
[----:B------:R-:W-:Y:S05]  /*1b80*/  @!P0 BRA `(.L_x_31) ;  /* 0x0000000000208947 */ /* 0x000fea0003800000 */
[----:B------:R-:W-:-:S10]  /*1b90*/  DFMA.RM R18, R18, R20, R22 ;  /* 0x000000141212722b */ /* 0x000fd40000004016 */
[----:B------:R-:W-:-:S05]  /*1ba0*/  IADD3 R20, P0, PT, R18, 0x1, RZ ;  /* 0x0000000112147810 */ /* 0x000fca0007f1e0ff */
[----:B------:R-:W-:-:S06]  /*1bb0*/  IMAD.X R21, RZ, RZ, R19, P0 ;  /* 0x000000ffff157224 */ /* 0x000fcc00000e0613 */
[----:B------:R-:W-:-:S08]  /*1bc0*/  DFMA.RP R24, -R18, R20, R24 ;  /* 0x000000141218722b */ /* 0x000fd00000008118 */
[----:B------:R-:W-:-:S06]  /*1bd0*/  DSETP.GT.AND P0, PT, R24, RZ, PT ;  /* 0x000000ff1800722a */ /* 0x000fcc0003f04000 */
[----:B------:R-:W-:Y:S02]  /*1be0*/  FSEL R18, R20, R18, P0 ;  /* 0x0000001214127208 */ /* 0x000fe40000000000 */
[----:B------:R-:W-:Y:S01]  /*1bf0*/  FSEL R19, R21, R19, P0 ;  /* 0x0000001315137208 */ /* 0x000fe20000000000 */
[----:B------:R-:W-:Y:S06]  /*1c00*/  BRA `(.L_x_32) ;  /* 0x0000000000647947 */ /* 0x000fec0003800000 */
.L_x_31:
[----:B------:R-:W-:-:S14]  /*1c10*/  DSETP.NE.AND P0, PT, R24, RZ, PT ;  /* 0x000000ff1800722a */ /* 0x000fdc0003f05000 */
[----:B------:R-:W-:Y:S05]  /*1c20*/  @!P0 BRA `(.L_x_33) ;  /* 0x0000000000588947 */ /* 0x000fea0003800000 */
[----:B------:R-:W-:-:S13]  /*1c30*/  ISETP.GE.AND P0, PT, R25, RZ, PT ;  /* 0x000000ff1900720c */ /* 0x000fda0003f06270 */
[----:B------:R-:W-:Y:S02]  /*1c40*/  @!P0 IMAD.MOV.U32 R18, RZ, RZ, 0x0 ;  /* 0x00000000ff128424 */ /* 0x000fe400078e00ff */
[----:B------:R-:W-:Y:S01]  /*1c50*/  @!P0 IMAD.MOV.U32 R19, RZ, RZ, -0x80000 ;  /* 0xfff80000ff138424 */ /* 0x000fe200078e00ff */
[----:B------:R-:W-:Y:S06]  /*1c60*/  @!P0 BRA `(.L_x_32) ;  /* 0x00000000004c8947 */ /* 0x000fec0003800000 */
[----:B------:R-:W-:-:S13]  /*1c70*/  ISETP.GT.AND P0, PT, R25, 0x7fefffff, PT ;  /* 0x7fefffff1900780c */ /* 0x000fda0003f04270 */
[----:B------:R-:W-:Y:S05]  /*1c80*/  @P0 BRA `(.L_x_33) ;  /* 0x0000000000400947 */ /* 0x000fea0003800000 */
[----:B------:R-:W-:Y:S01]  /*1c90*/  DMUL R24, R24, 8.11296384146066816958e+31 ;  /* 0x4690000018187828 */ /* 0x000fe20000000000 */
[----:B------:R-:W-:Y:S01]  /*1ca0*/  MOV R18, RZ ;  /* 0x000000ff00127202 */ /* 0x000fe20000000f00 */
[----:B------:R-:W-:Y:S02]  /*1cb0*/  IMAD.MOV.U32 R22, RZ, RZ, 0x0 ;  /* 0x00000000ff167424 */ /* 0x000fe400078e00ff */
[----:B------:R-:W-:Y:S02]  /*1cc0*/  IMAD.MOV.U32 R23, RZ, RZ, 0x3fd80000 ;  /* 0x3fd80000ff177424 */ /* 0x000fe400078e00ff */
[----:B------:R-:W0:Y:S02]  /*1cd0*/  MUFU.RSQ64H R19, R25 ;  /* 0x0000001900137308 */ /* 0x000e240000001c00 */
[----:B0-----:R-:W-:-:S08]  /*1ce0*/  DMUL R20, R18, R18 ;  /* 0x0000001212147228 */ /* 0x001fd00000000000 */
[----:B------:R-:W-:-:S08]  /*1cf0*/  DFMA R20, R24, -R20, 1 ;  /* 0x3ff000001814742b */ /* 0x000fd00000000814 */
[----:B------:R-:W-:Y:S02]  /*1d00*/  DFMA R22, R20, R22, 0.5 ;  /* 0x3fe000001416742b */ /* 0x000fe40000000016 */
[----:B------:R-:W-:-:S08]  /*1d10*/  DMUL R20, R18, R20 ;  /* 0x0000001412147228 */ /* 0x000fd00000000000 */
[----:B------:R-:W-:-:S08]  /*1d20*/  DFMA R20, R22, R20, R18 ;  /* 0x000000141614722b */ /* 0x000fd00000000012 */
[----:B------:R-:W-:Y:S02]  /*1d30*/  DMUL R18, R24, R20 ;  /* 0x0000001418127228 */ /* 0x000fe40000000000 */
[----:B------:R-:W-:-:S06]  /*1d40*/  VIADD R21, R21, 0xfff00000 ;  /* 0xfff0000015157836 */ /* 0x000fcc0000000000 */
[----:B------:R-:W-:-:S08]  /*1d50*/  DFMA R22, R18, -R18, R24 ;  /* 0x800000121216722b */ /* 0x000fd00000000018 */
[----:B------:R-:W-:-:S10]  /*1d60*/  DFMA R18, R20, R22, R18 ;  /* 0x000000161412722b */ /* 0x000fd40000000012 */
[----:B------:R-:W-:Y:S01]  /*1d70*/  VIADD R19, R19, 0xfcb00000 ;  /* 0xfcb0000013137836 */ /* 0x000fe20000000000 */
[----:B------:R-:W-:Y:S06]  /*1d80*/  BRA `(.L_x_32) ;  /* 0x0000000000047947 */ /* 0x000fec0003800000 */
.L_x_33:
[----:B------:R-:W-:-:S11]  /*1d90*/  DADD R18, R24, R24 ;  /* 0x0000000018127229 */ /* 0x000fd60000000018 */
.L_x_32:
[----:B------:R-:W-:Y:S05]  /*1da0*/  BSYNC.RECONVERGENT B2 ;  /* 0x0000000000027941 */ /* 0x000fea0003800200 */
.L_x_30:
[----:B------:R-:W-:-:S04]  /*1db0*/  IMAD.MOV.U32 R17, RZ, RZ, 0x0 ;  /* 0x00000000ff117424 */ /* 0x000fc800078e00ff */
[----:B------:R-:W-:Y:S05]  /*1dc0*/  RET.REL.NODEC R16 `(_Z11Flux_kerneliPdS_S_S_S_S_) ;  /* 0xffffffe0108c7950 */ /* 0x000fea0003c3ffff */
.L_x_34:
[----:B------:R-:W-:-:S00]  /*1dd0*/  BRA `(.L_x_34) ;  /* 0xfffffffc00fc7947 */ /* 0x000fc0000383ffff */
[----:B------:R-:W-:-:S00]  /*1de0*/  NOP ;  /* 0x0000000000007918 */ /* 0x000fc00000000000 */
        /* <DEDUP_REMOVED lines=9> */
.L_x_50:


//--------------------- .text._Z14integre_kerneliPdS_S_S_S_S_ --------------------------
	.section	.text._Z14integre_kerneliPdS_S_S_S_S_,"ax",@progbits
	.align	128
        .global         _Z14integre_kerneliPdS_S_S_S_S_
        .type           _Z14integre_kerneliPdS_S_S_S_S_,@function
        .size           _Z14integre_kerneliPdS_S_S_S_S_,(.L_x_51 - _Z14integre_kerneliPdS_S_S_S_S_)
        .other          _Z14integre_kerneliPdS_S_S_S_S_,@"STO_CUDA_ENTRY STV_DEFAULT"
_Z14integre_kerneliPdS_S_S_S_S_:
.text._Z14integre_kerneliPdS_S_S_S_S_:
[----:B------:R-:W-:Y:S08]  /*0000*/  LDC R1, c[0x0][0x37c] ;  /* 0x0000df00ff017b82 */ /* 0x000ff00000000800 */
[----:B------:R-:W0:Y:S01]  /*0010*/  LDC.64 R2, c[0x0][0x390] ;  /* 0x0000e400ff027b82 */ /* 0x000e220000000a00 */
[----:B------:R-:W0:Y:S02]  /*0020*/  LDCU.64 UR4, c[0x0][0x358] ;  /* 0x00006b00ff0477ac */ /* 0x000e240008000a00 */
[----:B0-----:R-:W2:Y:S05]  /*0030*/  LDG.E.64 R2, desc[UR4][R2.64] ;  /* 0x0000000402027981 */ /* 0x001eaa000c1e1b00 */
[----:B------:R-:W0:Y:S02]  /*0040*/  LDC.64 R6, c[0x0][0x388] ;  /* 0x0000e200ff067b82 */ /* 0x000e240000000a00 */
[----:B0-----:R-:W3:Y:S01]  /*0050*/  LDG.E.64 R6, desc[UR4][R6.64] ;  /* 0x0000000406067981 */ /* 0x001ee2000c1e1b00 */
[----:B------:R-:W-:-:S05]  /*0060*/  IMAD.MOV.U32 R4, RZ, RZ, 0x1 ;  /* 0x00000001ff047424 */ /* 0x000fca00078e00ff */
[----:B------:R-:W0:Y:S01]  /*0070*/  S2UR UR6, SR_CTAID.X ;  /* 0x00000000000679c3 */ /* 0x000e220000002500 */
[----:B------:R-:W0:Y:S07]  /*0080*/  S2R R15, SR_TID.X ;  /* 0x00000000000f7919 */ /* 0x000e2e0000002100 */
[----:B------:R-:W0:Y:S02]  /*0090*/  LDC R0, c[0x0][0x360] ;  /* 0x0000d800ff007b82 */ /* 0x000e240000000800 */
[----:B0-----:R-:W-:Y:S01]  /*00a0*/  IMAD R0, R0, UR6, R15 ;  /* 0x0000000600007c24 */ /* 0x001fe2000f8e020f */
[----:B--2---:R-:W0:Y:S02]  /*00b0*/  MUFU.RCP64H R5, R3 ;  /* 0x0000000300057308 */ /* 0x004e240000001800 */
[----:B0-----:R-:W-:-:S08]  /*00c0*/  DFMA R8, -R2, R4, 1 ;  /* 0x3ff000000208742b */ /* 0x001fd00000000104 */
[----:B------:R-:W-:-:S08]  /*00d0*/  DFMA R8, R8, R8, R8 ;  /* 0x000000080808722b */ /* 0x000fd00000000008 */
[----:B------:R-:W-:Y:S02]  /*00e0*/  DFMA R4, R4, R8, R4 ;  /* 0x000000080404722b */ /* 0x000fe40000000004 */
[----:B---3--:R-:W-:-:S06]  /*00f0*/  DMUL R8, R6, 0.75 ;  /* 0x3fe8000006087828 */ /* 0x008fcc0000000000 */
[----:B------:R-:W-:-:S04]  /*0100*/  DFMA R10, -R2, R4, 1 ;  /* 0x3ff00000020a742b */ /* 0x000fc80000000104 */
[----:B------:R-:W-:-:S04]  /*0110*/  FSETP.GEU.AND P1, PT, |R9|, 6.5827683646048100446e-37, PT ;  /* 0x036000000900780b */ /* 0x000fc80003f2e200 */
        /* <DEDUP_REMOVED lines=9> */
[----:B------:R-:W-:Y:S02]  /*01b0*/  IMAD.MOV.U32 R5, RZ, RZ, R9 ;  /* 0x000000ffff057224 */ /* 0x000fe400078e0009 */
[----:B------:R-:W-:-:S07]  /*01c0*/  IMAD.MOV.U32 R11, RZ, RZ, R3 ;  /* 0x000000ffff0b7224 */ /* 0x000fce00078e0003 */
[----:B------:R-:W-:Y:S05]  /*01d0*/  CALL.REL.NOINC `($__internal_2_$__cuda_sm20_div_rn_f64_full) ;  /* 0x0000000400107944 */ /* 0x000fea0003c00000 */
[----:B------:R-:W-:Y:S02]  /*01e0*/  IMAD.MOV.U32 R4, RZ, RZ, R2 ;  /* 0x000000ffff047224 */ /* 0x000fe400078e0002 */
[----:B------:R-:W-:-:S07]  /*01f0*/  IMAD.MOV.U32 R5, RZ, RZ, R3 ;  /* 0x000000ffff057224 */ /* 0x000fce00078e0003 */
.L_x_35:
[----:B------:R-:W0:Y:S01]  /*0200*/  MUFU.RCP64H R3, R7 ;  /* 0x0000000700037308 */ /* 0x000e220000001800 */
[----:B------:R-:W-:Y:S01]  /*0210*/  IMAD.MOV.U32 R2, RZ, RZ, 0x1 ;  /* 0x00000001ff027424 */ /* 0x000fe200078e00ff */
[----:B------:R-:W-:-:S05]  /*0220*/  FSETP.GEU.AND P1, PT, |R5|, 6.5827683646048100446e-37, PT ;  /* 0x036000000500780b */ /* 0x000fca0003f2e200 */
[----:B0-----:R-:W-:-:S08]  /*0230*/  DFMA R8, -R6, R2, 1 ;  /* 0x3ff000000608742b */ /* 0x001fd00000000102 */
        /* <DEDUP_REMOVED lines=13> */
[----:B------:R-:W-:Y:S05]  /*0310*/  CALL.REL.NOINC `($__internal_2_$__cuda_sm20_div_rn_f64_full) ;  /* 0x0000000000c07944 */ /* 0x000fea0003c00000 */
.L_x_36:
[----:B------:R-:W0:Y:S02]  /*0320*/  LDC R9, c[0x0][0x380] ;  /* 0x0000e000ff097b82 */ /* 0x000e240000000800 */
[----:B0-----:R-:W-:-:S05]  /*0330*/  VIADD R5, R9, 0xfffffffe ;  /* 0xfffffffe09057836 */ /* 0x001fca0000000000 */
[----:B------:R-:W-:-:S04]  /*0340*/  ISETP.GT.AND P0, PT, R0, R5, PT ;  /* 0x000000050000720c */ /* 0x000fc80003f04270 */
[----:B------:R-:W-:-:S13]  /*0350*/  ISETP.LT.OR P0, PT, R0, 0x1, P0 ;  /* 0x000000010000780c */ /* 0x000fda0000701670 */
[----:B------:R-:W-:Y:S05]  /*0360*/  @P0 BRA `(.L_x_37) ;  /* 0x0000000000600947 */ /* 0x000fea0003800000 */
[----:B------:R-:W0:Y:S01]  /*0370*/  LDC.64 R14, c[0x0][0x3a8] ;  /* 0x0000ea00ff0e7b82 */ /* 0x000e220000000a00 */
[----:B------:R-:W-:-:S07]  /*0380*/  VIADD R4, R0, 0xffffffff ;  /* 0xffffffff00047836 */ /* 0x000fce0000000000 */
[----:B------:R-:W1:Y:S08]  /*0390*/  LDC.64 R8, c[0x0][0x398] ;  /* 0x0000e600ff087b82 */ /* 0x000e700000000a00 */
[----:B------:R-:W2:Y:S01]  /*03a0*/  LDC.64 R18, c[0x0][0x3b0] ;  /* 0x0000ec00ff127b82 */ /* 0x000ea20000000a00 */
[----:B0-----:R-:W-:-:S07]  /*03b0*/  IMAD.WIDE.U32 R12, R0, 0x8, R14 ;  /* 0x00000008000c7825 */ /* 0x001fce00078e000e */
[----:B------:R-:W0:Y:S01]  /*03c0*/  LDC.64 R6, c[0x0][0x3a0] ;  /* 0x0000e800ff067b82 */ /* 0x000e220000000a00 */
[----:B------:R-:W-:Y:S01]  /*03d0*/  IMAD.WIDE.U32 R14, R4, 0x8, R14 ;  /* 0x00000008040e7825 */ /* 0x000fe200078e000e */
[----:B------:R-:W3:Y:S05]  /*03e0*/  LDG.E.64 R12, desc[UR4][R12.64] ;  /* 0x000000040c0c7981 */ /* 0x000eea000c1e1b00 */
[----:B------:R-:W3:Y:S01]  /*03f0*/  LDG.E.64 R14, desc[UR4][R14.64] ;  /* 0x000000040e0e7981 */ /* 0x000ee2000c1e1b00 */
[----:B-1----:R-:W-:-:S05]  /*0400*/  IMAD.WIDE.U32 R8, R0, 0x8, R8 ;  /* 0x0000000800087825 */ /* 0x002fca00078e0008 */
[----:B------:R-:W4:Y:S01]  /*0410*/  LDG.E.64 R10, desc[UR4][R8.64] ;  /* 0x00000004080a7981 */ /* 0x000f22000c1e1b00 */
[----:B0-----:R-:W-:Y:S01]  /*0420*/  IMAD.WIDE.U32 R6, R0, 0x8, R6 ;  /* 0x0000000800067825 */ /* 0x001fe200078e0006 */
[----:B---3--:R-:W-:-:S08]  /*0430*/  DADD R16, R12, -R14 ;  /* 0x000000000c107229 */ /* 0x008fd0000000080e */
[----:B----4-:R-:W-:Y:S01]  /*0440*/  DFMA R10, R16, -R2, R10 ;  /* 0x80000002100a722b */ /* 0x010fe2000000000a */
[----:B--2---:R-:W-:-:S04]  /*0450*/  IMAD.WIDE.U32 R16, R0, 0x8, R18 ;  /* 0x0000000800107825 */ /* 0x004fc800078e0012 */
[----:B------:R-:W-:Y:S02]  /*0460*/  IMAD.WIDE.U32 R18, R4, 0x8, R18 ;  /* 0x0000000804127825 */ /* 0x000fe400078e0012 */
[----:B------:R-:W-:Y:S04]  /*0470*/  STG.E.64 desc[UR4][R8.64], R10 ;  /* 0x0000000a08007986 */ /* 0x000fe8000c101b04 */
[----:B------:R-:W2:Y:S04]  /*0480*/  LDG.E.64 R16, desc[UR4][R16.64] ;  /* 0x0000000410107981 */ /* 0x000ea8000c1e1b00 */
[----:B------:R-:W2:Y:S04]  /*0490*/  LDG.E.64 R18, desc[UR4][R18.64] ;  /* 0x0000000412127981 */ /* 0x000ea8000c1e1b00 */
[----:B------:R-:W3:Y:S01]  /*04a0*/  LDG.E.64 R4, desc[UR4][R6.64] ;  /* 0x0000000406047981 */ /* 0x000ee2000c1e1b00 */
[----:B--2---:R-:W-:-:S08]  /*04b0*/  DADD R12, R16, -R18 ;  /* 0x00000000100c7229 */ /* 0x004fd00000000812 */
[----:B---3--:R-:W-:-:S07]  /*04c0*/  DFMA R4, R12, -R2, R4 ;  /* 0x800000020c04722b */ /* 0x008fce0000000004 */
[----:B------:R-:W-:Y:S01]  /*04d0*/  STG.E.64 desc[UR4][R6.64], R4 ;  /* 0x0000000406007986 */ /* 0x000fe2000c101b04 */
[----:B------:R-:W-:Y:S05]  /*04e0*/  EXIT ;  /* 0x000000000000794d */ /* 0x000fea0003800000 */
.L_x_37:
[----:B------:R-:W-:-:S13]  /*04f0*/  ISETP.NE.AND P0, PT, R0, RZ, PT ;  /* 0x000000ff0000720c */ /* 0x000fda0003f05270 */
[----:B------:R-:W-:Y:S05]  /*0500*/  @P0 BRA `(.L_x_38) ;  /* 0x00000000001c0947 */ /* 0x000fea0003800000 */
[----:B------:R-:W0:Y:S02]  /*0510*/  LDC.64 R6, c[0x0][0x398] ;  /* 0x0000e600ff067b82 */ /* 0x000e240000000a00 */
[----:B0-----:R-:W2:Y:S06]  /*0520*/  LDG.E.64 R2, desc[UR4][R6.64+0x8] ;  /* 0x0000080406027981 */ /* 0x001eac000c1e1b00 */
[----:B------:R-:W0:Y:S01]  /*0530*/  LDC.64 R8, c[0x0][0x3a0] ;  /* 0x0000e800ff087b82 */ /* 0x000e220000000a00 */
[----:B--2---:R-:W-:Y:S04]  /*0540*/  STG.E.64 desc[UR4][R6.64], R2 ;  /* 0x0000000206007986 */ /* 0x004fe8000c101b04 */
[----:B0-----:R-:W2:Y:S04]  /*0550*/  LDG.E.64 R4, desc[UR4][R8.64+0x8] ;  /* 0x0000080408047981 */ /* 0x001ea8000c1e1b00 */
[----:B--2---:R-:W-:Y:S01]  /*0560*/  STG.E.64 desc[UR4][R8.64], R4 ;  /* 0x0000000408007986 */ /* 0x004fe2000c101b04 */
[----:B------:R-:W-:Y:S05]  /*0570*/  EXIT ;  /* 0x000000000000794d */ /* 0x000fea0003800000 */
.L_x_38:
[----:B------:R-:W0:Y:S08]  /*0580*/  LDC.64 R2, c[0x0][0x398] ;  /* 0x0000e600ff027b82 */ /* 0x000e300000000a00 */
[----:B------:R-:W1:Y:S01]  /*0590*/  LDC.64 R6, c[0x0][0x3a0] ;  /* 0x0000e800ff067b82 */ /* 0x000e620000000a00 */
[----:B0-----:R-:W-:-:S05]  /*05a0*/  IMAD.WIDE R2, R9, 0x8, R2 ;  /* 0x0000000809027825 */ /* 0x001fca00078e0202 */
[----:B------:R-:W2:Y:S01]  /*05b0*/  LDG.E.64 R4, desc[UR4][R2.64+-0x10] ;  /* 0xfffff00402047981 */ /* 0x000ea2000c1e1b00 */
[----:B-1----:R-:W-:-:S03]  /*05c0*/  IMAD.WIDE R6, R9, 0x8, R6 ;  /* 0x0000000809067825 */ /* 0x002fc600078e0206 */
[----:B--2---:R-:W-:Y:S04]  /*05d0*/  STG.E.64 desc[UR4][R2.64+-0x8], R4 ;  /* 0xfffff80402007986 */ /* 0x004fe8000c101b04 */
[----:B------:R-:W2:Y:S02]  /*05e0*/  LDG.E.64 R8, desc[UR4][R6.64+-0x10] ;  /* 0xfffff00406087981 */ /* 0x000ea4000c1e1b00 */
[----:B--2---:R-:W-:-:S07]  /*05f0*/  DADD R8, -RZ, -R8 ;  /* 0x00000000ff087229 */ /* 0x004fce0000000908 */
[----:B------:R-:W-:Y:S01]  /*0600*/  STG.E.64 desc[UR4][R6.64+-0x8], R8 ;  /* 0xfffff80806007986 */ /* 0x000fe2000c101b04 */
[----:B------:R-:W-:Y:S05]  /*0610*/  EXIT ;  /* 0x000000000000794d */ /* 0x000fea0003800000 */
        .weak           $__internal_2_$__cuda_sm20_div_rn_f64_full
        .type           $__internal_2_$__cuda_sm20_div_rn_f64_full,@function
        .size           $__internal_2_$__cuda_sm20_div_rn_f64_full,(.L_x_51 - $__internal_2_$__cuda_sm20_div_rn_f64_full)
$__internal_2_$__cuda_sm20_div_rn_f64_full:
[C---:B------:R-:W-:Y:S01]  /*0620*/  FSETP.GEU.AND P0, PT, |R11|.reuse, 1.469367938527859385e-39, PT ;  /* 0x001000000b00780b */ /* 0x040fe20003f0e200 */
[--C-:B------:R-:W-:Y:S01]  /*0630*/  IMAD.MOV.U32 R10, RZ, RZ, R2.reuse ;  /* 0x000000ffff0a7224 */ /* 0x100fe200078e0002 */
[C---:B------:R-:W-:Y:S01]  /*0640*/  LOP3.LUT R8, R11.reuse, 0x800fffff, RZ, 0xc0, !PT ;  /* 0x800fffff0b087812 */ /* 0x040fe200078ec0ff */
[----:B------:R-:W-:Y:S01]  /*0650*/  IMAD.MOV.U32 R14, RZ, RZ, 0x1 ;  /* 0x00000001ff0e7424 */ /* 0x000fe200078e00ff */
[----:B------:R-:W-:Y:S01]  /*0660*/  LOP3.LUT R17, R11, 0x7ff00000, RZ, 0xc0, !PT ;  /* 0x7ff000000b117812 */ /* 0x000fe200078ec0ff */
[----:B------:R-:W-:Y:S01]  /*0670*/  IMAD.MOV.U32 R13, RZ, RZ, 0x1ca00000 ;  /* 0x1ca00000ff0d7424 */ /* 0x000fe200078e00ff */
[----:B------:R-:W-:Y:S01]  /*0680*/  LOP3.LUT R9, R8, 0x3ff00000, RZ, 0xfc, !PT ;  /* 0x3ff0000008097812 */ /* 0x000fe200078efcff */
[----:B------:R-:W-:Y:S01]  /*0690*/  IMAD.MOV.U32 R8, RZ, RZ, R2 ;  /* 0x000000ffff087224 */ /* 0x000fe200078e0002 */
[----:B------:R-:W-:-:S04]  /*06a0*/  LOP3.LUT R16, R5, 0x7ff00000, RZ, 0xc0, !PT ;  /* 0x7ff0000005107812 */ /* 0x000fc800078ec0ff */
[----:B------:R-:W-:Y:S01]  /*06b0*/  ISETP.GE.U32.AND P1, PT, R16, R17, PT ;  /* 0x000000111000720c */ /* 0x000fe20003f26070 */
[----:B------:R-:W-:Y:S01]  /*06c0*/  @!P0 DMUL R8, R10, 8.98846567431157953865e+307 ;  /* 0x7fe000000a088828 */ /* 0x000fe20000000000 */
[----:B------:R-:W-:-:S05]  /*06d0*/  IMAD.MOV.U32 R23, RZ, RZ, R16 ;  /* 0x000000ffff177224 */ /* 0x000fca00078e0010 */
[----:B------:R-:W0:Y:S02]  /*06e0*/  MUFU.RCP64H R15, R9 ;  /* 0x00000009000f7308 */ /* 0x000e240000001800 */
[----:B0-----:R-:W-:-:S08]  /*06f0*/  DFMA R2, R14, -R8, 1 ;  /* 0x3ff000000e02742b */ /* 0x001fd00000000808 */
[----:B------:R-:W-:-:S08]  /*0700*/  DFMA R2, R2, R2, R2 ;  /* 0x000000020202722b */ /* 0x000fd00000000002 */
[----:B------:R-:W-:Y:S01]  /*0710*/  DFMA R14, R14, R2, R14 ;  /* 0x000000020e0e722b */ /* 0x000fe2000000000e */
[----:B------:R-:W-:Y:S01]  /*0720*/  SEL R3, R13, 0x63400000, !P1 ;  /* 0x634000000d037807 */ /* 0x000fe20004800000 */
[----:B------:R-:W-:Y:S01]  /*0730*/  IMAD.MOV.U32 R2, RZ, RZ, R4 ;  /* 0x000000ffff027224 */ /* 0x000fe200078e0004 */
[----:B------:R-:W-:Y:S02]  /*0740*/  FSETP.GEU.AND P1, PT, |R5|, 1.469367938527859385e-39, PT ;  /* 0x001000000500780b */ /* 0x000fe40003f2e200 */
[----:B------:R-:W-:-:S03]  /*0750*/  LOP3.LUT R3, R3, 0x800fffff, R5, 0xf8, !PT ;  /* 0x800fffff03037812 */ /* 0x000fc600078ef805 */
[----:B------:R-:W-:-:S08]  /*0760*/  DFMA R18, R14, -R8, 1 ;  /* 0x3ff000000e12742b */ /* 0x000fd00000000808 */
[----:B------:R-:W-:Y:S01]  /*0770*/  DFMA R14, R14, R18, R14 ;  /* 0x000000120e0e722b */ /* 0x000fe2000000000e */
[----:B------:R-:W-:Y:S10]  /*0780*/  @P1 BRA `(.L_x_39) ;  /* 0x0000000000201947 */ /* 0x000ff40003800000 */
[----:B------:R-:W-:Y:S01]  /*0790*/  LOP3.LUT R19, R11, 0x7ff00000, RZ, 0xc0, !PT ;  /* 0x7ff000000b137812 */ /* 0x000fe200078ec0ff */
[----:B------:R-:W-:-:S03]  /*07a0*/  IMAD.MOV.U32 R18, RZ, RZ, RZ ;  /* 0x000000ffff127224 */ /* 0x000fc600078e00ff */
[----:B------:R-:W-:-:S04]  /*07b0*/  ISETP.GE.U32.AND P1, PT, R16, R19, PT ;  /* 0x000000131000720c */ /* 0x000fc80003f26070 */
[----:B------:R-:W-:-:S04]  /*07c0*/  SEL R19, R13, 0x63400000, !P1 ;  /* 0x634000000d137807 */ /* 0x000fc80004800000 */
[----:B------:R-:W-:-:S04]  /*07d0*/  LOP3.LUT R19, R19, 0x80000000, R5, 0xf8, !PT ;  /* 0x8000000013137812 */ /* 0x000fc800078ef805 */
[----:B------:R-:W-:-:S06]  /*07e0*/  LOP3.LUT R19, R19, 0x100000, RZ, 0xfc, !PT ;  /* 0x0010000013137812 */ /* 0x000fcc00078efcff */
[----:B------:R-:W-:-:S10]  /*07f0*/  DFMA R2, R2, 2, -R18 ;  /* 0x400000000202782b */ /* 0x000fd40000000812 */
[----:B------:R-:W-:-:S07]  /*0800*/  LOP3.LUT R23, R3, 0x7ff00000, RZ, 0xc0, !PT ;  /* 0x7ff0000003177812 */ /* 0x000fce00078ec0ff */
.L_x_39:
[----:B------:R-:W-:Y:S01]  /*0810*/  IMAD.MOV.U32 R22, RZ, RZ, R17 ;  /* 0x000000ffff167224 */ /* 0x000fe200078e0011 */
[----:B------:R-:W-:Y:S01]  /*0820*/  @!P0 LOP3.LUT R22, R9, 0x7ff00000, RZ, 0xc0, !PT ;  /* 0x7ff0000009168812 */ /* 0x000fe200078ec0ff */
[----:B------:R-:W-:Y:S01]  /*0830*/  VIADD R17, R23, 0xffffffff ;  /* 0xffffffff17117836 */ /* 0x000fe20000000000 */
[----:B------:R-:W-:-:S03]  /*0840*/  DMUL R18, R14, R2 ;  /* 0x000000020e127228 */ /* 0x000fc60000000000 */
[----:B------:R-:W-:Y:S01]  /*0850*/  VIADD R24, R22, 0xffffffff ;  /* 0xffffffff16187836 */ /* 0x000fe20000000000 */
[----:B------:R-:W-:-:S04]  /*0860*/  ISETP.GT.U32.AND P0, PT, R17, 0x7feffffe, PT ;  /* 0x7feffffe1100780c */ /* 0x000fc80003f04070 */
[----:B------:R-:W-:Y:S01]  /*0870*/  ISETP.GT.U32.OR P0, PT, R24, 0x7feffffe, P0 ;  /* 0x7feffffe1800780c */ /* 0x000fe20000704470 */
[----:B------:R-:W-:-:S08]  /*0880*/  DFMA R20, R18, -R8, R2 ;  /* 0x800000081214722b */ /* 0x000fd00000000002 */
[----:B------:R-:W-:-:S04]  /*0890*/  DFMA R14, R14, R20, R18 ;  /* 0x000000140e0e722b */ /* 0x000fc80000000012 */
[----:B------:R-:W-:Y:S07]  /*08a0*/  @P0 BRA `(.L_x_40) ;  /* 0x00000000006c0947 */ /* 0x000fee0003800000 */
[----:B------:R-:W-:-:S04]  /*08b0*/  LOP3.LUT R5, R11, 0x7ff00000, RZ, 0xc0, !PT ;  /* 0x7ff000000b057812 */ /* 0x000fc800078ec0ff */
[CC--:B------:R-:W-:Y:S02]  /*08c0*/  VIADDMNMX R4, R16.reuse, -R5.reuse, 0xb9600000, !PT ;  /* 0xb960000010047446 */ /* 0x0c0fe40007800905 */
[----:B------:R-:W-:Y:S02]  /*08d0*/  ISETP.GE.U32.AND P0, PT, R16, R5, PT ;  /* 0x000000051000720c */ /* 0x000fe40003f06070 */
[----:B------:R-:W-:Y:S02]  /*08e0*/  VIMNMX R4, PT, PT, R4, 0x46a00000, PT ;  /* 0x46a0000004047848 */ /* 0x000fe40003fe0100 */
[----:B------:R-:W-:-:S05]  /*08f0*/  SEL R13, R13, 0x63400000, !P0 ;  /* 0x634000000d0d7807 */ /* 0x000fca0004000000 */
[----:B------:R-:W-:Y:S02]  /*0900*/  IMAD.IADD R13, R4, 0x1, -R13 ;  /* 0x00000001040d7824 */ /* 0x000fe400078e0a0d */
[----:B------:R-:W-:Y:S02]  /*0910*/  IMAD.MOV.U32 R4, RZ, RZ, RZ ;  /* 0x000000ffff047224 */ /* 0x000fe400078e00ff */
        /* <DEDUP_REMOVED lines=20> */
.L_x_40:
[----:B------:R-:W-:-:S14]  /*0a60*/  DSETP.NAN.AND P0, PT, R4, R4, PT ;  /* 0x000000040400722a */ /* 0x000fdc0003f08000 */
[----:B------:R-:W-:Y:S05]  /*0a70*/  @P0 BRA `(.L_x_42) ;  /* 0x0000000000440947 */ /* 0x000fea0003800000 */
[----:B------:R-:W-:-:S14]  /*0a80*/  DSETP.NAN.AND P0, PT, R10, R10, PT ;  /* 0x0000000a0a00722a */ /* 0x000fdc0003f08000 */
[----:B------:R-:W-:Y:S05]  /*0a90*/  @P0 BRA `(.L_x_43) ;  /* 0x0000000000300947 */ /* 0x000fea0003800000 */
[----:B------:R-:W-:Y:S01]  /*0aa0*/  ISETP.NE.AND P0, PT, R23, R22, PT ;  /* 0x000000161700720c */ /* 0x000fe20003f05270 */
[----:B------:R-:W-:Y:S02]  /*0ab0*/  IMAD.MOV.U32 R16, RZ, RZ, 0x0 ;  /* 0x00000000ff107424 */ /* 0x000fe400078e00ff */
[----:B------:R-:W-:-:S10]  /*0ac0*/  IMAD.MOV.U32 R17, RZ, RZ, -0x80000 ;  /* 0xfff80000ff117424 */ /* 0x000fd400078e00ff */
        /* <DEDUP_REMOVED lines=9> */
.L_x_43:
[----:B------:R-:W-:Y:S01]  /*0b60*/  LOP3.LUT R17, R11, 0x80000, RZ, 0xfc, !PT ;  /* 0x000800000b117812 */ /* 0x000fe200078efcff */
[----:B------:R-:W-:Y:S01]  /*0b70*/  IMAD.MOV.U32 R16, RZ, RZ, R10 ;  /* 0x000000ffff107224 */ /* 0x000fe200078e000a */
[----:B------:R-:W-:Y:S06]  /*0b80*/  BRA `(.L_x_41) ;  /* 0x0000000000087947 */ /* 0x000fec0003800000 */
.L_x_42:
[----:B------:R-:W-:Y:S01]  /*0b90*/  LOP3.LUT R17, R5, 0x80000, RZ, 0xfc, !PT ;  /* 0x0008000005117812 */ /* 0x000fe200078efcff */
[----:B------:R-:W-:-:S07]  /*0ba0*/  IMAD.MOV.U32 R16, RZ, RZ, R4 ;  /* 0x000000ffff107224 */ /* 0x000fce00078e0004 */
.L_x_41:
[----:B------:R-:W-:Y:S02]  /*0bb0*/  IMAD.MOV.U32 R13, RZ, RZ, 0x0 ;  /* 0x00000000ff0d7424 */ /* 0x000fe400078e00ff */
[----:B------:R-:W-:Y:S02]  /*0bc0*/  IMAD.MOV.U32 R2, RZ, RZ, R16 ;  /* 0x000000ffff027224 */ /* 0x000fe400078e0010 */
[----:B------:R-:W-:Y:S01]  /*0bd0*/  IMAD.MOV.U32 R3, RZ, RZ, R17 ;  /* 0x000000ffff037224 */ /* 0x000fe200078e0011 */
[----:B------:R-:W-:Y:S06]  /*0be0*/  RET.REL.NODEC R12 `(_Z14integre_kerneliPdS_S_S_S_S_) ;  /* 0xfffffff40c047950 */ /* 0x000fec0003c3ffff */
.L_x_44:
        /* <DEDUP_REMOVED lines=9> */
.L_x_51:


//--------------------- .text._Z15redMaxDblOptKeriPdS_ --------------------------
	.section	.text._Z15redMaxDblOptKeriPdS_,"ax",@progbits
	.align	128
        .global         _Z15redMaxDblOptKeriPdS_
        .type           _Z15redMaxDblOptKeriPdS_,@function
        .size           _Z15redMaxDblOptKeriPdS_,(.L_x_54 - _Z15redMaxDblOptKeriPdS_)
        .other          _Z15redMaxDblOptKeriPdS_,@"STO_CUDA_ENTRY STV_DEFAULT"
_Z15redMaxDblOptKeriPdS_:
.text._Z15redMaxDblOptKeriPdS_:
[----:B------:R-:W-:Y:S01]  /*0000*/  LDC R1, c[0x0][0x37c] ;  /* 0x0000df00ff017b82 */ /* 0x000fe20000000800 */
[----:B------:R-:W0:Y:S07]  /*0010*/  S2R R9, SR_TID.X ;  /* 0x0000000000097919 */ /* 0x000e2e0000002100 */
[----:B------:R-:W0:Y:S01]  /*0020*/  S2UR UR4, SR_CTAID.X ;  /* 0x00000000000479c3 */ /* 0x000e220000002500 */
[----:B------:R-:W1:Y:S01]  /*0030*/  LDCU UR5, c[0x0][0x380] ;  /* 0x00007000ff0577ac */ /* 0x000e620008000800 */
[----:B------:R-:W2:Y:S06]  /*0040*/  LDCU.64 UR6, c[0x0][0x358] ;  /* 0x00006b00ff0677ac */ /* 0x000eac0008000a00 */
[----:B------:R-:W0:Y:S02]  /*0050*/  LDC R0, c[0x0][0x360] ;  /* 0x0000d800ff007b82 */ /* 0x000e240000000800 */
[----:B0-----:R-:W-:-:S05]  /*0060*/  IMAD R5, R0, UR4, R9 ;  /* 0x0000000400057c24 */ /* 0x001fca000f8e0209 */
[----:B-1----:R-:W-:-:S13]  /*0070*/  ISETP.GE.AND P1, PT, R5, UR5, PT ;  /* 0x0000000505007c0c */ /* 0x002fda000bf26270 */
[----:B------:R-:W0:Y:S02]  /*0080*/  @!P1 LDC.64 R2, c[0x0][0x388] ;  /* 0x0000e200ff029b82 */ /* 0x000e240000000a00 */
[----:B0-----:R-:W-:-:S06]  /*0090*/  @!P1 IMAD.WIDE R2, R5, 0x8, R2 ;  /* 0x0000000805029825 */ /* 0x001fcc00078e0202 */
[----:B--2---:R-:W2:Y:S01]  /*00a0*/  @!P1 LDG.E.64 R2, desc[UR6][R2.64] ;  /* 0x0000000602029981 */ /* 0x004ea2000c1e1b00 */
        /* <DEDUP_REMOVED lines=10> */
.L_x_46:
        /* <DEDUP_REMOVED lines=13> */
.L_x_45:
[----:B------:R-:W-:Y:S05]  /*0220*/  @P0 EXIT ;  /* 0x000000000000094d */ /* 0x000fea0003800000 */
[----:B01----:R-:W0:Y:S02]  /*0230*/  LDC.64 R2, c[0x0][0x390] ;  /* 0x0000e400ff027b82 */ /* 0x003e240000000a00 */
[----:B0-----:R0:W5:Y:S06]  /*0240*/  LDG.E.64 R4, desc[UR6][R2.64] ;  /* 0x0000000602047981 */ /* 0x00116c000c1e1b00 */
[----:B------:R-:W1:Y:S01]  /*0250*/  S2UR UR5, SR_CgaCtaId ;  /* 0x00000000000579c3 */ /* 0x000e620000008800 */
[----:B------:R-:W-:Y:S02]  /*0260*/  UMOV UR4, 0x400 ;  /* 0x0000040000047882 */ /* 0x000fe40000000000 */
[----:B-1----:R-:W-:-:S09]  /*0270*/  ULEA UR4, UR5, UR4, 0x18 ;  /* 0x0000000405047291 */ /* 0x002fd2000f8ec0ff */
[----:B0-----:R-:W1:Y:S03]  /*0280*/  LDS.64 R6, [UR4] ;  /* 0x00000004ff067984 */ /* 0x001e660008000a00 */
.L_x_47:
[----:B-1---5:R-:W-:Y:S01]  /*0290*/  DSETP.GT.AND P0, PT, R6, R4, PT ;  /* 0x000000040600722a */ /* 0x022fe20003f04000 */
[----:B------:R-:W-:-:S13]  /*02a0*/  YIELD ;  /* 0x0000000000007946 */ /* 0x000fda0003800000 */
[----:B------:R-:W-:Y:S05]  /*02b0*/  @!P0 EXIT ;  /* 0x000000000000894d */ /* 0x000fea0003800000 */
[----:B------:R-:W2:Y:S02]  /*02c0*/  ATOMG.E.CAS.64.STRONG.GPU PT, R8, [R2], R4, R6 ;  /* 0x00000004020873a9 */ /* 0x000ea400001ee506 */
[----:B--2---:R-:W-:Y:S01]  /*02d0*/  ISETP.NE.U32.AND P0, PT, R8, R4, PT ;  /* 0x000000040800720c */ /* 0x004fe20003f05070 */
[----:B------:R-:W-:-:S03]  /*02e0*/  IMAD.MOV.U32 R4, RZ, RZ, R8 ;  /* 0x000000ffff047224 */ /* 0x000fc600078e0008 */
[----:B------:R-:W-:Y:S01]  /*02f0*/  ISETP.NE.AND.EX P0, PT, R9, R5, PT, P0 ;  /* 0x000000050900720c */ /* 0x000fe20003f05300 */
[----:B------:R-:W-:-:S12]  /*0300*/  IMAD.MOV.U32 R5, RZ, RZ, R9 ;  /* 0x000000ffff057224 */ /* 0x000fd800078e0009 */
[----:B------:R-:W-:Y:S05]  /*0310*/  @P0 BRA `(.L_x_47) ;  /* 0xfffffffc00dc0947 */ /* 0x000fea000383ffff */
[----:B------:R-:W-:Y:S05]  /*0320*/  EXIT ;  /* 0x000000000000794d */ /* 0x000fea0003800000 */
.L_x_48:
        /* <DEDUP_REMOVED lines=13> */
.L_x_54:


//--------------------- .nv.shared._Z11Flux_kerneliPdS_S_S_S_S_ --------------------------
	.section	.nv.shared._Z11Flux_kerneliPdS_S_S_S_S_,"aw",@nobits
	.sectionflags	@""
	.align	8
.nv.shared._Z11Flux_kerneliPdS_S_S_S_S_:
	.zero		2048


//--------------------- .nv.shared.reserved.0     --------------------------
	.section	.nv.shared.reserved.0,"aw",@nobits
	.weak		__nv_reservedSMEM_offset_0_alias
	.size		__nv_reservedSMEM_offset_0_alias, 0, 64
	.other		__nv_reservedSMEM_offset_0_alias,@"STO_CUDA_RESERVED_SHARED STV_DEFAULT"
__nv_reservedSMEM_offset_0_alias:
	.zero		0
	.zero		64


//--------------------- .nv.shared._Z15redMaxDblOptKeriPdS_ --------------------------
	.section	.nv.shared._Z15redMaxDblOptKeriPdS_,"aw",@nobits
	.sectionflags	@""
	.align	8
.nv.shared._Z15redMaxDblOptKeriPdS_:
	.zero		2048


//--------------------- .nv.constant0._Z11Flux_kerneliPdS_S_S_S_S_ --------------------------
	.section	.nv.constant0._Z11Flux_kerneliPdS_S_S_S_S_,"a",@progbits
	.sectionflags	@""
	.align	4
.nv.constant0._Z11Flux_kerneliPdS_S_S_S_S_:
	.zero		952


//--------------------- .nv.constant0._Z14integre_kerneliPdS_S_S_S_S_ --------------------------
	.section	.nv.constant0._Z14integre_kerneliPdS_S_S_S_S_,"a",@progbits
	.sectionflags	@""
	.align	4
.nv.constant0._Z14integre_kerneliPdS_S_S_S_S_:
	.zero		952


//--------------------- .nv.constant0._Z15redMaxDblOptKeriPdS_ --------------------------
	.section	.nv.constant0._Z15redMaxDblOptKeriPdS_,"a",@progbits
	.sectionflags	@""
	.align	4
.nv.constant0._Z15redMaxDblOptKeriPdS_:
	.zero		920


//--------------------- SYMBOLS --------------------------

	.type		.nv.reservedSmem.offset0,@object
	.size		.nv.reservedSmem.offset0,0x4
	.type		.nv.reservedSmem.cap,@object
	.size		.nv.reservedSmem.cap,0x4
